	.target	sm_90a

	.elftype	@"ET_EXEC"


//--------------------- .note.nv.tkinfo           --------------------------
	.section	.note.nv.tkinfo,"",@"SHT_NOTE"
	.sectionflags	@"SHF_NOTE_NV_TKINFO"
	.tkinfo
        /*0018*/ 	.word	0x00000002
        /*0030*/ 	.string	""
        /*0030*/ 	.string	"ptxas"
        /*0030*/ 	.string	"Cuda compilation tools, release 13.0, V13.0.88"
        /*0030*/ 	.string	"Build cuda_13.0.r13.0/compiler.36424714_0"
        /*0030*/ 	.string	"-arch sm_90a -m 64 "



//--------------------- .note.nv.cuinfo           --------------------------
	.section	.note.nv.cuinfo,"",@"SHT_NOTE"
	.sectionflags	@"SHF_NOTE_NV_CUINFO"
        /*0018*/ 	.short	0x0002
        /*001a*/ 	.short	0x005a
        /*001c*/ 	.short	0x0082
	.zero		2


//--------------------- .nv.info                  --------------------------
	.section	.nv.info,"",@"SHT_CUDA_INFO"
	.align	4


	//----- nvinfo : EIATTR_REGCOUNT
	.align		4
        /*0000*/ 	.byte	0x04, 0x2f
        /*0002*/ 	.short	(.L_12 - .L_11)
	.align		4
.L_11:
        /*0004*/ 	.word	index@(_ZN7cutlass13device_kernelINS_4gemm6kernel13GemmUniversalIN4cute5tupleIJiiiiEEENS1_10collective13CollectiveMmaINS1_37MainloopSm90TmaGmmaWarpSpecializedFP8ILi3ENS5_IJNS4_1CILi1EEESB_SB_EEENS1_32KernelTmaWarpSpecializedPingpongEEENS5_IJNSA_ILi64EEENSA_ILi256EEENSA_ILi32EEEEEENS_12float_e5m2_tENS5_IJlSB_lEEESJ_SK_NS4_8TiledMMAINS4_8MMA_AtomIJNS4_4SM904GMMA31MMA_64x256x32_F32E5M2E5M2_SS_TNILNSO_7ScaleInE1ELSQ_1EEEEEENS4_6LayoutISC_NS5_IJNSA_ILi0EEESU_SU_EEEEENS5_IJNS4_10UnderscoreESX_SX_EEEEENS4_13SM90_TMA_LOADENS4_14ComposedLayoutINS4_7SwizzleILi1ELi4ELi3EEENS4_18smem_ptr_flag_bitsILi8EEENST_INS5_IJNSA_ILi8EEESH_EEENS5_IJSH_SB_EEEEEEEvNS4_8identityES10_S1A_vS1B_EENS_8epilogue10collective6detail29Sm90TmaWarpSpecializedAdapterINS1E_15DefaultEpilogueISJ_SK_SK_NS1D_6thread17LinearCombinationISJ_Li1EffLNS1I_9ScaleType4KindE0ELNS_15FloatRoundStyleE2ESJ_EENS1_15EpilogueDefaultEEEEEvvEEEEvNT_6ParamsE)
        /*0008*/ 	.word	0x000000a8


	//----- nvinfo : EIATTR_FRAME_SIZE
	.align		4
.L_12:
        /*000c*/ 	.byte	0x04, 0x11
        /*000e*/ 	.short	(.L_14 - .L_13)
	.align		4
.L_13:
        /*0010*/ 	.word	index@(_ZN7cutlass13device_kernelINS_4gemm6kernel13GemmUniversalIN4cute5tupleIJiiiiEEENS1_10collective13CollectiveMmaINS1_37MainloopSm90TmaGmmaWarpSpecializedFP8ILi3ENS5_IJNS4_1CILi1EEESB_SB_EEENS1_32KernelTmaWarpSpecializedPingpongEEENS5_IJNSA_ILi64EEENSA_ILi256EEENSA_ILi32EEEEEENS_12float_e5m2_tENS5_IJlSB_lEEESJ_SK_NS4_8TiledMMAINS4_8MMA_AtomIJNS4_4SM904GMMA31MMA_64x256x32_F32E5M2E5M2_SS_TNILNSO_7ScaleInE1ELSQ_1EEEEEENS4_6LayoutISC_NS5_IJNSA_ILi0EEESU_SU_EEEEENS5_IJNS4_10UnderscoreESX_SX_EEEEENS4_13SM90_TMA_LOADENS4_14ComposedLayoutINS4_7SwizzleILi1ELi4ELi3EEENS4_18smem_ptr_flag_bitsILi8EEENST_INS5_IJNSA_ILi8EEESH_EEENS5_IJSH_SB_EEEEEEEvNS4_8identityES10_S1A_vS1B_EENS_8epilogue10collective6detail29Sm90TmaWarpSpecializedAdapterINS1E_15DefaultEpilogueISJ_SK_SK_NS1D_6thread17LinearCombinationISJ_Li1EffLNS1I_9ScaleType4KindE0ELNS_15FloatRoundStyleE2ESJ_EENS1_15EpilogueDefaultEEEEEvvEEEEvNT_6ParamsE)
        /*0014*/ 	.word	0x00000110


	//----- nvinfo : EIATTR_MIN_STACK_SIZE
	.align		4
.L_14:
        /*0018*/ 	.byte	0x04, 0x12
        /*001a*/ 	.short	(.L_16 - .L_15)
	.align		4
.L_15:
        /*001c*/ 	.word	index@(_ZN7cutlass13device_kernelINS_4gemm6kernel13GemmUniversalIN4cute5tupleIJiiiiEEENS1_10collective13CollectiveMmaINS1_37MainloopSm90TmaGmmaWarpSpecializedFP8ILi3ENS5_IJNS4_1CILi1EEESB_SB_EEENS1_32KernelTmaWarpSpecializedPingpongEEENS5_IJNSA_ILi64EEENSA_ILi256EEENSA_ILi32EEEEEENS_12float_e5m2_tENS5_IJlSB_lEEESJ_SK_NS4_8TiledMMAINS4_8MMA_AtomIJNS4_4SM904GMMA31MMA_64x256x32_F32E5M2E5M2_SS_TNILNSO_7ScaleInE1ELSQ_1EEEEEENS4_6LayoutISC_NS5_IJNSA_ILi0EEESU_SU_EEEEENS5_IJNS4_10UnderscoreESX_SX_EEEEENS4_13SM90_TMA_LOADENS4_14ComposedLayoutINS4_7SwizzleILi1ELi4ELi3EEENS4_18smem_ptr_flag_bitsILi8EEENST_INS5_IJNSA_ILi8EEESH_EEENS5_IJSH_SB_EEEEEEEvNS4_8identityES10_S1A_vS1B_EENS_8epilogue10collective6detail29Sm90TmaWarpSpecializedAdapterINS1E_15DefaultEpilogueISJ_SK_SK_NS1D_6thread17LinearCombinationISJ_Li1EffLNS1I_9ScaleType4KindE0ELNS_15FloatRoundStyleE2ESJ_EENS1_15EpilogueDefaultEEEEEvvEEEEvNT_6ParamsE)
        /*0020*/ 	.word	0x00000110
.L_16:


//--------------------- .nv.compat                --------------------------
	.section	.nv.compat,"",@"SHT_CUDA_COMPAT_INFO"
	.align	4
        /*0000*/ 	.byte	0x02, 0x09, 0x01, 0x00, 0x02, 0x02, 0x04, 0x00, 0x02, 0x05, 0x05, 0x00, 0x03, 0x07, 0x01, 0x01
        /*0010*/ 	.byte	0x02, 0x03, 0x01, 0x00, 0x02, 0x06, 0x01, 0x00, 0x04, 0x0b, 0x08, 0x00, 0x00, 0x00, 0x00, 0x00
        /*0020*/ 	.byte	0x00, 0x00, 0x00, 0x00


//--------------------- .nv.info._ZN7cutlass13device_kernelINS_4gemm6kernel13GemmUniversalIN4cute5tupleIJiiiiEEENS1_10collective13CollectiveMmaINS1_37MainloopSm90TmaGmmaWarpSpecializedFP8ILi3ENS5_IJNS4_1CILi1EEESB_SB_EEENS1_32KernelTmaWarpSpecializedPingpongEEENS5_IJNSA_ILi64EEENSA_ILi256EEENSA_ILi32EEEEEENS_12float_e5m2_tENS5_IJlSB_lEEESJ_SK_NS4_8TiledMMAINS4_8MMA_AtomIJNS4_4SM904GMMA31MMA_64x256x32_F32E5M2E5M2_SS_TNILNSO_7ScaleInE1ELSQ_1EEEEEENS4_6LayoutISC_NS5_IJNSA_ILi0EEESU_SU_EEEEENS5_IJNS4_10UnderscoreESX_SX_EEEEENS4_13SM90_TMA_LOADENS4_14ComposedLayoutINS4_7SwizzleILi1ELi4ELi3EEENS4_18smem_ptr_flag_bitsILi8EEENST_INS5_IJNSA_ILi8EEESH_EEENS5_IJSH_SB_EEEEEEEvNS4_8identityES10_S1A_vS1B_EENS_8epilogue10collective6detail29Sm90TmaWarpSpecializedAdapterINS1E_15DefaultEpilogueISJ_SK_SK_NS1D_6thread17LinearCombinationISJ_Li1EffLNS1I_9ScaleType4KindE0ELNS_15FloatRoundStyleE2ESJ_EENS1_15EpilogueDefaultEEEEEvvEEEEvNT_6ParamsE --------------------------
	.section	.nv.info._ZN7cutlass13device_kernelINS_4gemm6kernel13GemmUniversalIN4cute5tupleIJiiiiEEENS1_10collective13CollectiveMmaINS1_37MainloopSm90TmaGmmaWarpSpecializedFP8ILi3ENS5_IJNS4_1CILi1EEESB_SB_EEENS1_32KernelTmaWarpSpecializedPingpongEEENS5_IJNSA_ILi64EEENSA_ILi256EEENSA_ILi32EEEEEENS_12float_e5m2_tENS5_IJlSB_lEEESJ_SK_NS4_8TiledMMAINS4_8MMA_AtomIJNS4_4SM904GMMA31MMA_64x256x32_F32E5M2E5M2_SS_TNILNSO_7ScaleInE1ELSQ_1EEEEEENS4_6LayoutISC_NS5_IJNSA_ILi0EEESU_SU_EEEEENS5_IJNS4_10UnderscoreESX_SX_EEEEENS4_13SM90_TMA_LOADENS4_14ComposedLayoutINS4_7SwizzleILi1ELi4ELi3EEENS4_18smem_ptr_flag_bitsILi8EEENST_INS5_IJNSA_ILi8EEESH_EEENS5_IJSH_SB_EEEEEEEvNS4_8identityES10_S1A_vS1B_EENS_8epilogue10collective6detail29Sm90TmaWarpSpecializedAdapterINS1E_15DefaultEpilogueISJ_SK_SK_NS1D_6thread17LinearCombinationISJ_Li1EffLNS1I_9ScaleType4KindE0ELNS_15FloatRoundStyleE2ESJ_EENS1_15EpilogueDefaultEEEEEvvEEEEvNT_6ParamsE,"",@"SHT_CUDA_INFO"
	.sectionflags	@""
	.align	4


	//----- nvinfo : EIATTR_CUDA_API_VERSION
	.align		4
        /*0000*/ 	.byte	0x04, 0x37
        /*0002*/ 	.short	(.L_18 - .L_17)
.L_17:
        /*0004*/ 	.word	0x00000082


	//----- nvinfo : EIATTR_KPARAM_INFO
	.align		4
.L_18:
        /*0008*/ 	.byte	0x04, 0x17
        /*000a*/ 	.short	(.L_20 - .L_19)
.L_19:
        /*000c*/ 	.word	0x00000000
        /*0010*/ 	.short	0x0000
        /*0012*/ 	.short	0x0070
        /*0014*/ 	.byte	0x00, 0xf0, 0x01, 0x10


	//----- nvinfo : EIATTR_SPARSE_MMA_MASK
	.align		4
.L_20:
        /*0018*/ 	.byte	0x03, 0x50
        /*001a*/ 	.short	0x0000


	//----- nvinfo : EIATTR_MAXREG_COUNT
	.align		4
        /*001c*/ 	.byte	0x03, 0x1b
        /*001e*/ 	.short	0x00a8


	//----- nvinfo : EIATTR_NUM_BARRIERS
	.align		4
        /*0020*/ 	.byte	0x02, 0x4c
        /*0022*/ 	.byte	0x01
	.zero		1


	//----- nvinfo : EIATTR_ANNOTATIONS
	.align		4
        /*0024*/ 	.byte	0x04, 0x55
        /*0026*/ 	.short	(.L_22 - .L_21)


	//   ....[0]....
.L_21:
        /*0028*/ 	.word	0x00000001
        /*002c*/ 	.byte	0x30, 0x0b, 0x00, 0x00, 0x01, 0x00, 0x00, 0x00, 0x60, 0x0b, 0x00, 0x00, 0x01, 0x00, 0x00, 0x00
        /* <DEDUP_REMOVED lines=206> */
        /*0d1c*/ 	.byte	0xe0, 0xfd, 0x00, 0x00


	//----- nvinfo : EIATTR_MERCURY_ISA_VERSION
	.align		4
.L_22:
        /*0d20*/ 	.byte	0x03, 0x5f
        /*0d22*/ 	.short	0x0101


	//----- nvinfo : EIATTR_INT_WARP_WIDE_INSTR_OFFSETS
	.align		4
        /*0d24*/ 	.byte	0x04, 0x31
        /*0d26*/ 	.short	(.L_24 - .L_23)


	//   ....[0]....
.L_23:
        /*0d28*/ 	.word	0x00000490


	//   ....[1]....
        /*0d2c*/ 	.word	0x000004a0


	//   ....[2]....
        /*0d30*/ 	.word	0x00000510


	//   ....[3]....
        /*0d34*/ 	.word	0x00000520


	//   ....[4]....
        /*0d38*/ 	.word	0x00000530


	//   ....[5]....
        /*0d3c*/ 	.word	0x00000550


	//   ....[6]....
        /*0d40*/ 	.word	0x000005b0


	//   ....[7]....
        /*0d44*/ 	.word	0x000005d0


	//----- nvinfo : EIATTR_COOP_GROUP_MASK_REGIDS
	.align		4
.L_24:
        /*0d48*/ 	.byte	0x04, 0x29
        /*0d4a*/ 	.short	(.L_26 - .L_25)


	//   ....[0]....
.L_25:
        /*0d4c*/ 	.word	0xffffffff


	//   ....[1]....
        /*0d50*/ 	.word	0xffffffff


	//   ....[2]....
        /*0d54*/ 	.word	0xffffffff


	//   ....[3]....
        /*0d58*/ 	.word	0xffffffff


	//   ....[4]....
        /*0d5c*/ 	.word	0xffffffff


	//   ....[5]....
        /*0d60*/ 	.word	0xffffffff


	//----- nvinfo : EIATTR_COOP_GROUP_INSTR_OFFSETS
	.align		4
.L_26:
        /*0d64*/ 	.byte	0x04, 0x28
        /*0d66*/ 	.short	(.L_28 - .L_27)


	//   ....[0]....
.L_27:
        /*0d68*/ 	.word	0x00000060


	//   ....[1]....
        /*0d6c*/ 	.word	0x00000090


	//   ....[2]....
        /*0d70*/ 	.word	0x00000190


	//   ....[3]....
        /*0d74*/ 	.word	0x00000380


	//   ....[4]....
        /*0d78*/ 	.word	0x000003c0


	//   ....[5]....
        /*0d7c*/ 	.word	0x00000400


	//----- nvinfo : EIATTR_REG_RECONFIG
	.align		4
.L_28:
        /*0d80*/ 	.byte	0x01, 0x54
	.zero		2


	//----- nvinfo : EIATTR_MBARRIER_INSTR_OFFSETS
	.align		4
        /*0d84*/ 	.byte	0x04, 0x39
        /*0d86*/ 	.short	(.L_30 - .L_29)


	//   ....[0]....
.L_29:
        /*0d88*/ 	.word	0x00000310
        /*0d8c*/ 	.word	0x000000ff
        /*0d90*/ 	.word	0x00000000
        /*0d94*/ 	.short	0x0100
        /*0d96*/ 	.byte	0x07
	.zero		1


	//   ....[1]....
        /*0d98*/ 	.word	0x00000320
        /*0d9c*/ 	.word	0x000000ff
        /*0da0*/ 	.word	0x00000018
        /*0da4*/ 	.short	0x0100
        /*0da6*/ 	.byte	0x07
	.zero		1


	//   ....[2]....
        /*0da8*/ 	.word	0x00000330
        /*0dac*/ 	.word	0x000000ff
        /*0db0*/ 	.word	0x00000008
        /*0db4*/ 	.short	0x0100
        /*0db6*/ 	.byte	0x07
	.zero		1


	//   ....[3]....
        /*0db8*/ 	.word	0x00000340
        /*0dbc*/ 	.word	0x000000ff
        /*0dc0*/ 	.word	0x00000020
        /*0dc4*/ 	.short	0x0100
        /*0dc6*/ 	.byte	0x07
	.zero		1


	//   ....[4]....
        /*0dc8*/ 	.word	0x00000350
        /*0dcc*/ 	.word	0x000000ff
        /*0dd0*/ 	.word	0x00000010
        /*0dd4*/ 	.short	0x0100
        /*0dd6*/ 	.byte	0x07
	.zero		1


	//   ....[5]....
        /*0dd8*/ 	.word	0x00000360
        /*0ddc*/ 	.word	0x000000ff
        /*0de0*/ 	.word	0x00000028
        /*0de4*/ 	.short	0x0100
        /*0de6*/ 	.byte	0x07
	.zero		1


	//   ....[6]....
        /*0de8*/ 	.word	0x000005f0
        /*0dec*/ 	.word	0x000000ff
        /*0df0*/ 	.word	0x00000060
        /*0df4*/ 	.short	0x0100
        /*0df6*/ 	.byte	0x07
	.zero		1


	//   ....[7]....
        /*0df8*/ 	.word	0x00000600
        /*0dfc*/ 	.word	0x000000ff
        /*0e00*/ 	.word	0x00000068
        /*0e04*/ 	.short	0x0100
        /*0e06*/ 	.byte	0x07
	.zero		1


	//   ....[8]....
        /*0e08*/ 	.word	0x00000640
        /*0e0c*/ 	.word	0x000000ff
        /*0e10*/ 	.word	0x00000040
        /*0e14*/ 	.short	0x0100
        /*0e16*/ 	.byte	0x0a
	.zero		1


	//   ....[9]....
        /*0e18*/ 	.word	0x00000660
        /*0e1c*/ 	.word	0x000000ff
        /*0e20*/ 	.word	0x00000048
        /*0e24*/ 	.short	0x0100
        /*0e26*/ 	.byte	0x0a
	.zero		1


	//   ....[10]....
        /*0e28*/ 	.word	0x00000670
        /*0e2c*/ 	.word	0x000000ff
        /*0e30*/ 	.word	0x00000050
        /*0e34*/ 	.short	0x0100
        /*0e36*/ 	.byte	0x0a
	.zero		1


	//   ....[11]....
        /*0e38*/ 	.word	0x00000680
        /*0e3c*/ 	.word	0x000000ff
        /*0e40*/ 	.word	0x00000058
        /*0e44*/ 	.short	0x0100
        /*0e46*/ 	.byte	0x0a
	.zero		1


	//   ....[12]....
        /*0e48*/ 	.word	0x00001560
        /*0e4c*/ 	.word	0x000000ff
        /*0e50*/ 	.word	0xfffffff8
        /*0e54*/ 	.short	0x010a
        /*0e56*/ 	.byte	0x11
	.zero		1


	//   ....[13]....
        /*0e58*/ 	.word	0x00001f40
        /*0e5c*/ 	.word	0x000000ff
        /*0e60*/ 	.word	0x00000000
        /*0e64*/ 	.short	0x010a
        /*0e66*/ 	.byte	0x06
	.zero		1


	//   ....[14]....
        /*0e68*/ 	.word	0x00001f80
        /*0e6c*/ 	.word	0x000000ff
        /*0e70*/ 	.word	0x00000000
        /*0e74*/ 	.short	0x010a
        /*0e76*/ 	.byte	0x06
	.zero		1


	//   ....[15]....
        /*0e78*/ 	.word	0x00003110
        /*0e7c*/ 	.word	0x000000ff
        /*0e80*/ 	.word	0x00000000
        /*0e84*/ 	.short	0x010a
        /*0e86*/ 	.byte	0x09
	.zero		1


	//   ....[16]....
        /*0e88*/ 	.word	0x00003150
        /*0e8c*/ 	.word	0x000000ff
        /*0e90*/ 	.word	0x00000000
        /*0e94*/ 	.short	0x010a
        /*0e96*/ 	.byte	0x09
	.zero		1


	//   ....[17]....
        /*0e98*/ 	.word	0x00004150
        /*0e9c*/ 	.word	0x000000ff
        /*0ea0*/ 	.word	0x00000000
        /*0ea4*/ 	.short	0x0101
        /*0ea6*/ 	.byte	0x08
	.zero		1


	//   ....[18]....
        /*0ea8*/ 	.word	0x00005200
        /*0eac*/ 	.word	0x000000e3
        /*0eb0*/ 	.word	0x00000000
        /*0eb4*/ 	.short	0x0101
        /*0eb6*/ 	.byte	0x1d
	.zero		1


	//   ....[19]....
        /*0eb8*/ 	.word	0x00005320
        /*0ebc*/ 	.word	0x000000ff
        /*0ec0*/ 	.word	0x00000000
        /*0ec4*/ 	.short	0x0101
        /*0ec6*/ 	.byte	0x08
	.zero		1


	//   ....[20]....
        /*0ec8*/ 	.word	0x000053d0
        /*0ecc*/ 	.word	0x000000ff
        /*0ed0*/ 	.word	0x00000008
        /*0ed4*/ 	.short	0x010a
        /*0ed6*/ 	.byte	0x11
	.zero		1


	//   ....[21]....
        /*0ed8*/ 	.word	0x0000e5c0
        /*0edc*/ 	.word	0x00000003
        /*0ee0*/ 	.word	0x00000000
        /*0ee4*/ 	.short	0x0101
        /*0ee6*/ 	.byte	0x1d
	.zero		1


	//   ....[22]....
        /*0ee8*/ 	.word	0x0000efc0
        /*0eec*/ 	.word	0x0000000b
        /*0ef0*/ 	.word	0x00000018
        /*0ef4*/ 	.short	0x010a
        /*0ef6*/ 	.byte	0x3f
	.zero		1


	//   ....[23]....
        /*0ef8*/ 	.word	0x0000f370
        /*0efc*/ 	.word	0x00000004
        /*0f00*/ 	.word	0x00000068
        /*0f04*/ 	.short	0x0101
        /*0f06*/ 	.byte	0x3f
	.zero		1


	//   ....[24]....
        /*0f08*/ 	.word	0x0000fb60
        /*0f0c*/ 	.word	0x00000007
        /*0f10*/ 	.word	0x00000000
        /*0f14*/ 	.short	0x010a
        /*0f16*/ 	.byte	0x3f
	.zero		1


	//   ....[25]....
        /*0f18*/ 	.word	0x0000fbe0
        /*0f1c*/ 	.word	0x00000009
        /*0f20*/ 	.word	0x00000000
        /*0f24*/ 	.short	0x010a
        /*0f26*/ 	.byte	0x3f
	.zero		1


	//   ....[26]....
        /*0f28*/ 	.word	0x0000fc70
        /*0f2c*/ 	.word	0x00000003
        /*0f30*/ 	.word	0x00000000
        /*0f34*/ 	.short	0x010a
        /*0f36*/ 	.byte	0x3f
	.zero		1


	//   ....[27]....
        /*0f38*/ 	.word	0x0000fce0
        /*0f3c*/ 	.word	0x00000003
        /*0f40*/ 	.word	0xfffffff8
        /*0f44*/ 	.short	0x010a
        /*0f46*/ 	.byte	0x3f
	.zero		1


	//   ....[28]....
        /*0f48*/ 	.word	0x0000fd40
        /*0f4c*/ 	.word	0x00000003
        /*0f50*/ 	.word	0x00000000
        /*0f54*/ 	.short	0x010a
        /*0f56*/ 	.byte	0x3f
	.zero		1


	//   ....[29]....
        /*0f58*/ 	.word	0x0000fdb0
        /*0f5c*/ 	.word	0x00000000
        /*0f60*/ 	.word	0x00000000
        /*0f64*/ 	.short	0x010a
        /*0f66*/ 	.byte	0x3f
	.zero		1


	//   ....[30]....
        /*0f68*/ 	.word	0x0000fe20
        /*0f6c*/ 	.word	0x00000019
        /*0f70*/ 	.word	0x00000008
        /*0f74*/ 	.short	0x010a
        /*0f76*/ 	.byte	0x3f
	.zero		1


	//   ....[31]....
        /*0f78*/ 	.word	0x0000fef0
        /*0f7c*/ 	.word	0x0000000b
        /*0f80*/ 	.word	0x00000018
        /*0f84*/ 	.short	0x010a
        /*0f86*/ 	.byte	0x3f
	.zero		1


	//   ....[32]....
        /*0f88*/ 	.word	0x0000ffd0
        /*0f8c*/ 	.word	0x00000007
        /*0f90*/ 	.word	0x00000000
        /*0f94*/ 	.short	0x010a
        /*0f96*/ 	.byte	0x3f
	.zero		1


	//   ....[33]....
        /*0f98*/ 	.word	0x00010020
        /*0f9c*/ 	.word	0x00000009
        /*0fa0*/ 	.word	0x00000000
        /*0fa4*/ 	.short	0x010a
        /*0fa6*/ 	.byte	0x3f
	.zero		1


	//----- nvinfo : EIATTR_NUM_MBARRIERS
	.align		4
.L_30:
        /*0fa8*/ 	.byte	0x03, 0x38
        /*0faa*/ 	.short	0x000c


	//----- nvinfo : EIATTR_EXIT_INSTR_OFFSETS
	.align		4
        /*0fac*/ 	.byte	0x04, 0x1c
        /*0fae*/ 	.short	(.L_32 - .L_31)


	//   ....[0]....
.L_31:
        /*0fb0*/ 	.word	0x00001290


	//   ....[1]....
        /*0fb4*/ 	.word	0x000012f0


	//   ....[2]....
        /*0fb8*/ 	.word	0x0000ecd0


	//   ....[3]....
        /*0fbc*/ 	.word	0x0000ed00


	//   ....[4]....
        /*0fc0*/ 	.word	0x0000fcc0


	//----- nvinfo : EIATTR_MAX_THREADS
	.align		4
.L_32:
        /*0fc4*/ 	.byte	0x04, 0x05
        /*0fc6*/ 	.short	(.L_34 - .L_33)
.L_33:
        /*0fc8*/ 	.word	0x00000180
        /*0fcc*/ 	.word	0x00000001
        /*0fd0*/ 	.word	0x00000001


	//----- nvinfo : EIATTR_CRS_STACK_SIZE
	.align		4
.L_34:
        /*0fd4*/ 	.byte	0x04, 0x1e
        /*0fd6*/ 	.short	(.L_36 - .L_35)
.L_35:
        /*0fd8*/ 	.word	0x00000000


	//----- nvinfo : EIATTR_CBANK_PARAM_SIZE
	.align		4
.L_36:
        /*0fdc*/ 	.byte	0x03, 0x19
        /*0fde*/ 	.short	0x0470


	//----- nvinfo : EIATTR_PARAM_CBANK
	.align		4
        /*0fe0*/ 	.byte	0x04, 0x0a
        /*0fe2*/ 	.short	(.L_38 - .L_37)
	.align		4
.L_37:
        /*0fe4*/ 	.word	index@(.nv.constant0._ZN7cutlass13device_kernelINS_4gemm6kernel13GemmUniversalIN4cute5tupleIJiiiiEEENS1_10collective13CollectiveMmaINS1_37MainloopSm90TmaGmmaWarpSpecializedFP8ILi3ENS5_IJNS4_1CILi1EEESB_SB_EEENS1_32KernelTmaWarpSpecializedPingpongEEENS5_IJNSA_ILi64EEENSA_ILi256EEENSA_ILi32EEEEEENS_12float_e5m2_tENS5_IJlSB_lEEESJ_SK_NS4_8TiledMMAINS4_8MMA_AtomIJNS4_4SM904GMMA31MMA_64x256x32_F32E5M2E5M2_SS_TNILNSO_7ScaleInE1ELSQ_1EEEEEENS4_6LayoutISC_NS5_IJNSA_ILi0EEESU_SU_EEEEENS5_IJNS4_10UnderscoreESX_SX_EEEEENS4_13SM90_TMA_LOADENS4_14ComposedLayoutINS4_7SwizzleILi1ELi4ELi3EEENS4_18smem_ptr_flag_bitsILi8EEENST_INS5_IJNSA_ILi8EEESH_EEENS5_IJSH_SB_EEEEEEEvNS4_8identityES10_S1A_vS1B_EENS_8epilogue10collective6detail29Sm90TmaWarpSpecializedAdapterINS1E_15DefaultEpilogueISJ_SK_SK_NS1D_6thread17LinearCombinationISJ_Li1EffLNS1I_9ScaleType4KindE0ELNS_15FloatRoundStyleE2ESJ_EENS1_15EpilogueDefaultEEEEEvvEEEEvNT_6ParamsE)
        /*0fe8*/ 	.short	0x0210
        /*0fea*/ 	.short	0x0470


	//----- nvinfo : EIATTR_SW_WAR
	.align		4
.L_38:
        /*0fec*/ 	.byte	0x04, 0x36
        /*0fee*/ 	.short	(.L_40 - .L_39)
.L_39:
        /*0ff0*/ 	.word	0x00000008
.L_40:


//--------------------- .nv.callgraph             --------------------------
	.section	.nv.callgraph,"",@"SHT_CUDA_CALLGRAPH"
	.align	4
	.sectionentsize	8
	.align		4
        /*0000*/ 	.word	0x00000000
	.align		4
        /*0004*/ 	.word	0xffffffff
	.align		4
        /*0008*/ 	.word	0x00000000
	.align		4
        /*000c*/ 	.word	0xfffffffe
	.align		4
        /*0010*/ 	.word	0x00000000
	.align		4
        /*0014*/ 	.word	0xfffffffd
	.align		4
        /*0018*/ 	.word	0x00000000
	.align		4
        /*001c*/ 	.word	0xfffffffc


//--------------------- .nv.constant4             --------------------------
	.section	.nv.constant4,"a",@progbits
	.align	8
	.align		8
.nv.constant4:
        /*0000*/ 	.dword	_ZN39_INTERNAL_f80df185_4_k_cu_bdc866f9_43524cuda3std3__45__cpo5beginE
	.align		8
        /*0008*/ 	.dword	_ZN39_INTERNAL_f80df185_4_k_cu_bdc866f9_43524cuda3std3__45__cpo3endE
	.align		8
        /*0010*/ 	.dword	_ZN39_INTERNAL_f80df185_4_k_cu_bdc866f9_43524cuda3std3__45__cpo6cbeginE
	.align		8
        /*0018*/ 	.dword	_ZN39_INTERNAL_f80df185_4_k_cu_bdc866f9_43524cuda3std3__45__cpo4cendE
	.align		8
        /*0020*/ 	.dword	_ZN39_INTERNAL_f80df185_4_k_cu_bdc866f9_43524cuda3std3__441_GLOBAL__N__f80df185_4_k_cu_bdc866f9_43526ignoreE
	.align		8
        /*0028*/ 	.dword	_ZN39_INTERNAL_f80df185_4_k_cu_bdc866f9_43524cuda3std3__419piecewise_constructE
	.align		8
        /*0030*/ 	.dword	_ZN39_INTERNAL_f80df185_4_k_cu_bdc866f9_43524cuda3std3__48in_placeE
	.align		8
        /*0038*/ 	.dword	_ZN39_INTERNAL_f80df185_4_k_cu_bdc866f9_43524cuda3std6ranges3__45__cpo4swapE
	.align		8
        /*0040*/ 	.dword	_ZN39_INTERNAL_f80df185_4_k_cu_bdc866f9_43524cuda3std6ranges3__45__cpo9iter_moveE
	.align		8
        /*0048*/ 	.dword	_ZN39_INTERNAL_f80df185_4_k_cu_bdc866f9_43524cute7productE
	.align		8
        /*0050*/ 	.dword	_ZN39_INTERNAL_f80df185_4_k_cu_bdc866f9_43524cute1_E


//--------------------- .text._ZN7cutlass13device_kernelINS_4gemm6kernel13GemmUniversalIN4cute5tupleIJiiiiEEENS1_10collective13CollectiveMmaINS1_37MainloopSm90TmaGmmaWarpSpecializedFP8ILi3ENS5_IJNS4_1CILi1EEESB_SB_EEENS1_32KernelTmaWarpSpecializedPingpongEEENS5_IJNSA_ILi64EEENSA_ILi256EEENSA_ILi32EEEEEENS_12float_e5m2_tENS5_IJlSB_lEEESJ_SK_NS4_8TiledMMAINS4_8MMA_AtomIJNS4_4SM904GMMA31MMA_64x256x32_F32E5M2E5M2_SS_TNILNSO_7ScaleInE1ELSQ_1EEEEEENS4_6LayoutISC_NS5_IJNSA_ILi0EEESU_SU_EEEEENS5_IJNS4_10UnderscoreESX_SX_EEEEENS4_13SM90_TMA_LOADENS4_14ComposedLayoutINS4_7SwizzleILi1ELi4ELi3EEENS4_18smem_ptr_flag_bitsILi8EEENST_INS5_IJNSA_ILi8EEESH_EEENS5_IJSH_SB_EEEEEEEvNS4_8identityES10_S1A_vS1B_EENS_8epilogue10collective6detail29Sm90TmaWarpSpecializedAdapterINS1E_15DefaultEpilogueISJ_SK_SK_NS1D_6thread17LinearCombinationISJ_Li1EffLNS1I_9ScaleType4KindE0ELNS_15FloatRoundStyleE2ESJ_EENS1_15EpilogueDefaultEEEEEvvEEEEvNT_6ParamsE --------------------------
	.section	.text._ZN7cutlass13device_kernelINS_4gemm6kernel13GemmUniversalIN4cute5tupleIJiiiiEEENS1_10collective13CollectiveMmaINS1_37MainloopSm90TmaGmmaWarpSpecializedFP8ILi3ENS5_IJNS4_1CILi1EEESB_SB_EEENS1_32KernelTmaWarpSpecializedPingpongEEENS5_IJNSA_ILi64EEENSA_ILi256EEENSA_ILi32EEEEEENS_12float_e5m2_tENS5_IJlSB_lEEESJ_SK_NS4_8TiledMMAINS4_8MMA_AtomIJNS4_4SM904GMMA31MMA_64x256x32_F32E5M2E5M2_SS_TNILNSO_7ScaleInE1ELSQ_1EEEEEENS4_6LayoutISC_NS5_IJNSA_ILi0EEESU_SU_EEEEENS5_IJNS4_10UnderscoreESX_SX_EEEEENS4_13SM90_TMA_LOADENS4_14ComposedLayoutINS4_7SwizzleILi1ELi4ELi3EEENS4_18smem_ptr_flag_bitsILi8EEENST_INS5_IJNSA_ILi8EEESH_EEENS5_IJSH_SB_EEEEEEEvNS4_8identityES10_S1A_vS1B_EENS_8epilogue10collective6detail29Sm90TmaWarpSpecializedAdapterINS1E_15DefaultEpilogueISJ_SK_SK_NS1D_6thread17LinearCombinationISJ_Li1EffLNS1I_9ScaleType4KindE0ELNS_15FloatRoundStyleE2ESJ_EENS1_15EpilogueDefaultEEEEEvvEEEEvNT_6ParamsE,"ax",@progbits
	.align	128
.text._ZN7cutlass13device_kernelINS_4gemm6kernel13GemmUniversalIN4cute5tupleIJiiiiEEENS1_10collective13CollectiveMmaINS1_37MainloopSm90TmaGmmaWarpSpecializedFP8ILi3ENS5_IJNS4_1CILi1EEESB_SB_EEENS1_32KernelTmaWarpSpecializedPingpongEEENS5_IJNSA_ILi64EEENSA_ILi256EEENSA_ILi32EEEEEENS_12float_e5m2_tENS5_IJlSB_lEEESJ_SK_NS4_8TiledMMAINS4_8MMA_AtomIJNS4_4SM904GMMA31MMA_64x256x32_F32E5M2E5M2_SS_TNILNSO_7ScaleInE1ELSQ_1EEEEEENS4_6LayoutISC_NS5_IJNSA_ILi0EEESU_SU_EEEEENS5_IJNS4_10UnderscoreESX_SX_EEEEENS4_13SM90_TMA_LOADENS4_14ComposedLayoutINS4_7SwizzleILi1ELi4ELi3EEENS4_18smem_ptr_flag_bitsILi8EEENST_INS5_IJNSA_ILi8EEESH_EEENS5_IJSH_SB_EEEEEEEvNS4_8identityES10_S1A_vS1B_EENS_8epilogue10collective6detail29Sm90TmaWarpSpecializedAdapterINS1E_15DefaultEpilogueISJ_SK_SK_NS1D_6thread17LinearCombinationISJ_Li1EffLNS1I_9ScaleType4KindE0ELNS_15FloatRoundStyleE2ESJ_EENS1_15EpilogueDefaultEEEEEvvEEEEvNT_6ParamsE:
        .type           _ZN7cutlass13device_kernelINS_4gemm6kernel13GemmUniversalIN4cute5tupleIJiiiiEEENS1_10collective13CollectiveMmaINS1_37MainloopSm90TmaGmmaWarpSpecializedFP8ILi3ENS5_IJNS4_1CILi1EEESB_SB_EEENS1_32KernelTmaWarpSpecializedPingpongEEENS5_IJNSA_ILi64EEENSA_ILi256EEENSA_ILi32EEEEEENS_12float_e5m2_tENS5_IJlSB_lEEESJ_SK_NS4_8TiledMMAINS4_8MMA_AtomIJNS4_4SM904GMMA31MMA_64x256x32_F32E5M2E5M2_SS_TNILNSO_7ScaleInE1ELSQ_1EEEEEENS4_6LayoutISC_NS5_IJNSA_ILi0EEESU_SU_EEEEENS5_IJNS4_10UnderscoreESX_SX_EEEEENS4_13SM90_TMA_LOADENS4_14ComposedLayoutINS4_7SwizzleILi1ELi4ELi3EEENS4_18smem_ptr_flag_bitsILi8EEENST_INS5_IJNSA_ILi8EEESH_EEENS5_IJSH_SB_EEEEEEEvNS4_8identityES10_S1A_vS1B_EENS_8epilogue10collective6detail29Sm90TmaWarpSpecializedAdapterINS1E_15DefaultEpilogueISJ_SK_SK_NS1D_6thread17LinearCombinationISJ_Li1EffLNS1I_9ScaleType4KindE0ELNS_15FloatRoundStyleE2ESJ_EENS1_15EpilogueDefaultEEEEEvvEEEEvNT_6ParamsE,@function
        .size           _ZN7cutlass13device_kernelINS_4gemm6kernel13GemmUniversalIN4cute5tupleIJiiiiEEENS1_10collective13CollectiveMmaINS1_37MainloopSm90TmaGmmaWarpSpecializedFP8ILi3ENS5_IJNS4_1CILi1EEESB_SB_EEENS1_32KernelTmaWarpSpecializedPingpongEEENS5_IJNSA_ILi64EEENSA_ILi256EEENSA_ILi32EEEEEENS_12float_e5m2_tENS5_IJlSB_lEEESJ_SK_NS4_8TiledMMAINS4_8MMA_AtomIJNS4_4SM904GMMA31MMA_64x256x32_F32E5M2E5M2_SS_TNILNSO_7ScaleInE1ELSQ_1EEEEEENS4_6LayoutISC_NS5_IJNSA_ILi0EEESU_SU_EEEEENS5_IJNS4_10UnderscoreESX_SX_EEEEENS4_13SM90_TMA_LOADENS4_14ComposedLayoutINS4_7SwizzleILi1ELi4ELi3EEENS4_18smem_ptr_flag_bitsILi8EEENST_INS5_IJNSA_ILi8EEESH_EEENS5_IJSH_SB_EEEEEEEvNS4_8identityES10_S1A_vS1B_EENS_8epilogue10collective6detail29Sm90TmaWarpSpecializedAdapterINS1E_15DefaultEpilogueISJ_SK_SK_NS1D_6thread17LinearCombinationISJ_Li1EffLNS1I_9ScaleType4KindE0ELNS_15FloatRoundStyleE2ESJ_EENS1_15EpilogueDefaultEEEEEvvEEEEvNT_6ParamsE,(.L_x_330 - _ZN7cutlass13device_kernelINS_4gemm6kernel13GemmUniversalIN4cute5tupleIJiiiiEEENS1_10collective13CollectiveMmaINS1_37MainloopSm90TmaGmmaWarpSpecializedFP8ILi3ENS5_IJNS4_1CILi1EEESB_SB_EEENS1_32KernelTmaWarpSpecializedPingpongEEENS5_IJNSA_ILi64EEENSA_ILi256EEENSA_ILi32EEEEEENS_12float_e5m2_tENS5_IJlSB_lEEESJ_SK_NS4_8TiledMMAINS4_8MMA_AtomIJNS4_4SM904GMMA31MMA_64x256x32_F32E5M2E5M2_SS_TNILNSO_7ScaleInE1ELSQ_1EEEEEENS4_6LayoutISC_NS5_IJNSA_ILi0EEESU_SU_EEEEENS5_IJNS4_10UnderscoreESX_SX_EEEEENS4_13SM90_TMA_LOADENS4_14ComposedLayoutINS4_7SwizzleILi1ELi4ELi3EEENS4_18smem_ptr_flag_bitsILi8EEENST_INS5_IJNSA_ILi8EEESH_EEENS5_IJSH_SB_EEEEEEEvNS4_8identityES10_S1A_vS1B_EENS_8epilogue10collective6detail29Sm90TmaWarpSpecializedAdapterINS1E_15DefaultEpilogueISJ_SK_SK_NS1D_6thread17LinearCombinationISJ_Li1EffLNS1I_9ScaleType4KindE0ELNS_15FloatRoundStyleE2ESJ_EENS1_15EpilogueDefaultEEEEEvvEEEEvNT_6ParamsE)
        .other          _ZN7cutlass13device_kernelINS_4gemm6kernel13GemmUniversalIN4cute5tupleIJiiiiEEENS1_10collective13CollectiveMmaINS1_37MainloopSm90TmaGmmaWarpSpecializedFP8ILi3ENS5_IJNS4_1CILi1EEESB_SB_EEENS1_32KernelTmaWarpSpecializedPingpongEEENS5_IJNSA_ILi64EEENSA_ILi256EEENSA_ILi32EEEEEENS_12float_e5m2_tENS5_IJlSB_lEEESJ_SK_NS4_8TiledMMAINS4_8MMA_AtomIJNS4_4SM904GMMA31MMA_64x256x32_F32E5M2E5M2_SS_TNILNSO_7ScaleInE1ELSQ_1EEEEEENS4_6LayoutISC_NS5_IJNSA_ILi0EEESU_SU_EEEEENS5_IJNS4_10UnderscoreESX_SX_EEEEENS4_13SM90_TMA_LOADENS4_14ComposedLayoutINS4_7SwizzleILi1ELi4ELi3EEENS4_18smem_ptr_flag_bitsILi8EEENST_INS5_IJNSA_ILi8EEESH_EEENS5_IJSH_SB_EEEEEEEvNS4_8identityES10_S1A_vS1B_EENS_8epilogue10collective6detail29Sm90TmaWarpSpecializedAdapterINS1E_15DefaultEpilogueISJ_SK_SK_NS1D_6thread17LinearCombinationISJ_Li1EffLNS1I_9ScaleType4KindE0ELNS_15FloatRoundStyleE2ESJ_EENS1_15EpilogueDefaultEEEEEvvEEEEvNT_6ParamsE,@"STO_CUDA_ENTRY STV_DEFAULT"
_ZN7cutlass13device_kernelINS_4gemm6kernel13GemmUniversalIN4cute5tupleIJiiiiEEENS1_10collective13CollectiveMmaINS1_37MainloopSm90TmaGmmaWarpSpecializedFP8ILi3ENS5_IJNS4_1CILi1EEESB_SB_EEENS1_32KernelTmaWarpSpecializedPingpongEEENS5_IJNSA_ILi64EEENSA_ILi256EEENSA_ILi32EEEEEENS_12float_e5m2_tENS5_IJlSB_lEEESJ_SK_NS4_8TiledMMAINS4_8MMA_AtomIJNS4_4SM904GMMA31MMA_64x256x32_F32E5M2E5M2_SS_TNILNSO_7ScaleInE1ELSQ_1EEEEEENS4_6LayoutISC_NS5_IJNSA_ILi0EEESU_SU_EEEEENS5_IJNS4_10UnderscoreESX_SX_EEEEENS4_13SM90_TMA_LOADENS4_14ComposedLayoutINS4_7SwizzleILi1ELi4ELi3EEENS4_18smem_ptr_flag_bitsILi8EEENST_INS5_IJNSA_ILi8EEESH_EEENS5_IJSH_SB_EEEEEEEvNS4_8identityES10_S1A_vS1B_EENS_8epilogue10collective6detail29Sm90TmaWarpSpecializedAdapterINS1E_15DefaultEpilogueISJ_SK_SK_NS1D_6thread17LinearCombinationISJ_Li1EffLNS1I_9ScaleType4KindE0ELNS_15FloatRoundStyleE2ESJ_EENS1_15EpilogueDefaultEEEEEvvEEEEvNT_6ParamsE:
[----:B------:R-:W0:Y:S02]  /*0000*/  LDC R1, c[0x0][0x28] ;  /* 0x00000a00ff017b82 */ /* 0x000e240000000800 */
[----:B0-----:R-:W-:Y:S01]  /*0010*/  VIADD R1, R1, 0xfffffef0 ;  /* 0xfffffef001017836 */ /* 0x001fe20000000000 */
[----:B------:R-:W0:Y:S01]  /*0020*/  S2R R2, SR_TID.X ;  /* 0x0000000000027919 */ /* 0x000e220000002100 */
[----:B------:R-:W-:Y:S01]  /*0030*/  ELECT P0, URZ, PT ;  /* 0x00000000003f782f */ /* 0x000fe20003800000 */
[----:B------:R-:W-:Y:S01]  /*0040*/  BSSY B0, `(.L_x_0) ;  /* 0x0000014000007945 */ /* 0x000fe20003800000 */
[----:B0-----:R-:W-:-:S05]  /*0050*/  SHF.R.U32.HI R0, RZ, 0x5, R2 ;  /* 0x00000005ff007819 */ /* 0x001fca0000011602 */
[----:B------:R-:W0:Y:S02]  /*0060*/  SHFL.IDX PT, R3, R0, RZ, 0x1f ;  /* 0x00001fff00037589 */ /* 0x000e2400000e0000 */
[----:B0-----:R-:W-:Y:S02]  /*0070*/  R2UR UR6, R3 ;  /* 0x00000000030672ca */ /* 0x001fe400000e0000 */
[----:B------:R-:W-:-:S05]  /*0080*/  SHF.R.U32.HI R3, RZ, 0x7, R2 ;  /* 0x00000007ff037819 */ /* 0x000fca0000011602 */
[----:B------:R0:W1:Y:S06]  /*0090*/  SHFL.IDX PT, R4, R3, RZ, 0x1f ;  /* 0x00001fff03047589 */ /* 0x00006c00000e0000 */
[----:B------:R-:W-:Y:S02]  /*00a0*/  USHF.R.S32.HI UR4, URZ, 0x1f, UR6 ;  /* 0x0000001f3f047899 */ /* 0x000fe40008011406 */
[----:B------:R-:W-:Y:S02]  /*00b0*/  ISETP.NE.OR P0, PT, RZ, UR6, !P0 ;  /* 0x00000006ff007c0c */ /* 0x000fe4000c705670 */
[----:B------:R-:W-:-:S04]  /*00c0*/  ULEA.HI UR4, UR4, UR6, URZ, 0x2 ;  /* 0x0000000604047291 */ /* 0x000fc8000f8f103f */
[----:B------:R-:W-:-:S04]  /*00d0*/  ULOP3.LUT UR4, UR4, 0xfffffffc, URZ, 0xc0, !UPT ;  /* 0xfffffffc04047892 */ /* 0x000fc8000f8ec03f */
[----:B------:R-:W-:-:S03]  /*00e0*/  UIADD3 UR6, UR6, -UR4, URZ ;  /* 0x8000000406067290 */ /* 0x000fc6000fffe03f */
[----:B0-----:R-:W-:Y:S09]  /*00f0*/  @P0 BRA `(.L_x_1) ;  /* 0x0000000000200947 */ /* 0x001ff20003800000 */
[----:B------:R-:W-:Y:S02]  /*0100*/  ULDC.64 UR4, c[0x0][0x198] ;  /* 0x0000660000047ab9 */ /* 0x000fe40000000a00 */
[----:B------:R-:W-:Y:S02]  /*0110*/  UIADD3 UR8, UP0, UR4, 0xf0, URZ ;  /* 0x000000f004087890 */ /* 0x000fe4000ff1e03f */
[----:B------:R-:W-:Y:S02]  /*0120*/  UIADD3 UR4, UP1, UR4, 0x1f0, URZ ;  /* 0x000001f004047890 */ /* 0x000fe4000ff3e03f */
[----:B------:R-:W-:Y:S02]  /*0130*/  UIADD3.X UR9, URZ, UR5, URZ, UP0, !UPT ;  /* 0x000000053f097290 */ /* 0x000fe400087fe43f */
[----:B------:R-:W-:-:S07]  /*0140*/  UIADD3.X UR5, URZ, UR5, URZ, UP1, !UPT ;  /* 0x000000053f057290 */ /* 0x000fce0008ffe43f */
[----:B------:R0:W-:Y:S02]  /*0150*/  UTMACCTL.PF [UR8] ;  /* 0x00000000080079b9 */ /* 0x0001e40008040000 */
[----:B------:R0:W-:Y:S02]  /*0160*/  UTMACCTL.PF [UR4] ;  /* 0x00000000040079b9 */ /* 0x0001e40008040000 */
[----:B0-----:R-:W-:Y:S01]  /*0170*/  NOP ;  /* 0x0000000000007918 */ /* 0x001fe20000000000 */
.L_x_1:
[----:B------:R-:W-:Y:S05]  /*0180*/  BSYNC B0 ;  /* 0x0000000000007941 */ /* 0x000fea0003800000 */
.L_x_0:
[----:B------:R-:W0:Y:S01]  /*0190*/  SHFL.IDX PT, R5, R0, RZ, 0x1f ;  /* 0x00001fff00057589 */ /* 0x000e2200000e0000 */
[----:B-1----:R-:W-:Y:S01]  /*01a0*/  R2UR UR14, R4 ;  /* 0x00000000040e72ca */ /* 0x002fe200000e0000 */
[----:B------:R-:W-:-:S04]  /*01b0*/  UISETP.NE.AND UP0, UPT, UR6, 0x3, UPT ;  /* 0x000000030600788c */ /* 0x000fc8000bf05270 */
[----:B------:R-:W-:-:S08]  /*01c0*/  UISETP.EQ.OR UP0, UPT, UR6, URZ, !UP0 ;  /* 0x0000003f0600728c */ /* 0x000fd0000c702670 */
[----:B------:R-:W-:Y:S02]  /*01d0*/  UIADD3 UR12, UR14, -0x1, URZ ;  /* 0xffffffff0e0c7890 */ /* 0x000fe4000fffe03f */
[----:B------:R-:W-:Y:S02]  /*01e0*/  UISETP.EQ.AND UP0, UPT, UR14, URZ, UP0 ;  /* 0x0000003f0e00728c */ /* 0x000fe40008702270 */
[----:B------:R-:W-:Y:S02]  /*01f0*/  UISETP.GE.U32.AND UP1, UPT, UR12, 0x2, UPT ;  /* 0x000000020c00788c */ /* 0x000fe4000bf26070 */
[----:B------:R-:W-:Y:S01]  /*0200*/  USEL UR13, URZ, 0x1, !UP0 ;  /* 0x000000013f0d7887 */ /* 0x000fe2000c000000 */
[----:B0-----:R-:W-:-:S03]  /*0210*/  ISETP.NE.AND P0, PT, R5, RZ, PT ;  /* 0x000000ff0500720c */ /* 0x001fc60003f05270 */
[----:B------:R-:W-:-:S10]  /*0220*/  USEL UR13, UR13, 0x2, UP1 ;  /* 0x000000020d0d7887 */ /* 0x000fd40008800000 */
[----:B------:R-:W-:Y:S05]  /*0230*/  @P0 BRA `(.L_x_2) ;  /* 0x0000000000500947 */ /* 0x000fea0003800000 */
[----:B------:R-:W0:Y:S01]  /*0240*/  S2UR UR7, SR_CgaCtaId ;  /* 0x00000000000779c3 */ /* 0x000e220000008800 */
[----:B------:R-:W-:Y:S01]  /*0250*/  UMOV UR4, 0x400 ;  /* 0x0000040000047882 */ /* 0x000fe20000000000 */
[----:B------:R-:W-:Y:S01]  /*0260*/  UMOV UR5, 0x1 ;  /* 0x0000000100057882 */ /* 0x000fe20000000000 */
[----:B------:R-:W-:Y:S01]  /*0270*/  UMOV UR8, 0x80 ;  /* 0x0000008000087882 */ /* 0x000fe20000000000 */
[----:B------:R-:W-:Y:S01]  /*0280*/  ELECT P0, URZ, PT ;  /* 0x00000000003f782f */ /* 0x000fe20003800000 */
[----:B------:R-:W-:-:S04]  /*0290*/  UIADD3 UR8, -UR8, 0x100000, URZ ;  /* 0x0010000008087890 */ /* 0x000fc8000fffe13f */
[----:B------:R-:W-:Y:S02]  /*02a0*/  USHF.L.U32 UR9, UR8, 0xb, URZ ;  /* 0x0000000b08097899 */ /* 0x000fe4000800063f */
[----:B------:R-:W-:Y:S02]  /*02b0*/  USHF.L.U32 UR8, UR8, 0x1, URZ ;  /* 0x0000000108087899 */ /* 0x000fe4000800063f */
[----:B0-----:R-:W-:Y:S02]  /*02c0*/  ULEA UR7, UR7, UR4, 0x18 ;  /* 0x0000000407077291 */ /* 0x001fe4000f8ec03f */
[----:B------:R-:W-:-:S04]  /*02d0*/  UIADD3 UR4, -UR5, 0x100000, URZ ;  /* 0x0010000005047890 */ /* 0x000fc8000fffe13f */
[----:B------:R-:W-:Y:S02]  /*02e0*/  USHF.L.U32 UR5, UR4, 0xb, URZ ;  /* 0x0000000b04057899 */ /* 0x000fe4000800063f */
[----:B------:R-:W-:Y:S01]  /*02f0*/  USHF.L.U32 UR4, UR4, 0x1, URZ ;  /* 0x0000000104047899 */ /* 0x000fe2000800063f */
[----:B------:R-:W0:Y:S11]  /*0300*/  FENCE.VIEW.ASYNC.S ;  /* 0x00000000000073c6 */ /* 0x000e360000000000 */
[----:B0-----:R0:W1:Y:S01]  /*0310*/  SYNCS.EXCH.64 URZ, [UR7], UR4 ;  /* 0x00000004073f75b2 */ /* 0x0010620008000100 */
[----:B------:R0:W2:Y:S01]  /*0320*/  SYNCS.EXCH.64 URZ, [UR7+0x18], UR8 ;  /* 0x00001808073f75b2 */ /* 0x0000a20008000100 */
[----:B------:R0:W3:Y:S01]  /*0330*/  SYNCS.EXCH.64 URZ, [UR7+0x8], UR4 ;  /* 0x00000804073f75b2 */ /* 0x0000e20008000100 */
[----:B------:R0:W4:Y:S01]  /*0340*/  SYNCS.EXCH.64 URZ, [UR7+0x20], UR8 ;  /* 0x00002008073f75b2 */ /* 0x0001220008000100 */
[----:B------:R0:W0:Y:S01]  /*0350*/  SYNCS.EXCH.64 URZ, [UR7+0x10], UR4 ;  /* 0x00001004073f75b2 */ /* 0x0000220008000100 */
[----:B------:R0:W0:Y:S01]  /*0360*/  SYNCS.EXCH.64 URZ, [UR7+0x28], UR8 ;  /* 0x00002808073f75b2 */ /* 0x0000220008000100 */
[----:B------:R-:W-:Y:S01]  /*0370*/  NOP ;  /* 0x0000000000007918 */ /* 0x000fe20000000000 */
.L_x_2:
[----:B------:R-:W5:Y:S01]  /*0380*/  SHFL.IDX PT, R5, R0, RZ, 0x1f ;  /* 0x00001fff00057589 */ /* 0x000f6200000e0000 */
[----:B------:R-:W-:Y:S01]  /*0390*/  ELECT P0, URZ, PT ;  /* 0x00000000003f782f */ /* 0x000fe20003800000 */
[----:B------:R-:W-:Y:S01]  /*03a0*/  NOP ;  /* 0x0000000000007918 */ /* 0x000fe20000000000 */
[----:B------:R-:W-:Y:S01]  /*03b0*/  ELECT P1, URZ, PT ;  /* 0x00000000003f782f */ /* 0x000fe20003820000 */
[----:B------:R-:W1:Y:S01]  /*03c0*/  SHFL.IDX PT, R4, R0, RZ, 0x1f ;  /* 0x00001fff00047589 */ /* 0x000e6200000e0000 */
[----:B0-----:R-:W-:Y:S01]  /*03d0*/  UMOV UR4, 0x20 ;  /* 0x0000002000047882 */ /* 0x001fe20000000000 */
[----:B------:R-:W-:Y:S01]  /*03e0*/  UMOV UR9, 0x80 ;  /* 0x0000008000097882 */ /* 0x000fe20000000000 */
[----:B------:R-:W-:Y:S01]  /*03f0*/  NOP ;  /* 0x0000000000007918 */ /* 0x000fe20000000000 */
[----:B------:R0:W2:Y:S01]  /*0400*/  SHFL.IDX PT, R0, R3, RZ, 0x1f ;  /* 0x00001fff03007589 */ /* 0x0000a200000e0000 */
[----:B------:R-:W-:Y:S01]  /*0410*/  ULDC.64 UR22, c[0x0][0x208] ;  /* 0x0000820000167ab9 */ /* 0x000fe20000000a00 */
[----:B0-----:R-:W-:-:S04]  /*0420*/  SHF.R.S32.HI R3, RZ, 0x1f, R2 ;  /* 0x0000001fff037819 */ /* 0x001fc80000011402 */
[----:B------:R-:W-:Y:S02]  /*0430*/  LEA.HI R3, R3, R2, RZ, 0x7 ;  /* 0x0000000203037211 */ /* 0x000fe400078f38ff */
[----:B-----5:R-:W-:Y:S02]  /*0440*/  ISETP.NE.OR P0, PT, R5, RZ, !P0 ;  /* 0x000000ff0500720c */ /* 0x020fe40004705670 */
[----:B------:R-:W-:Y:S02]  /*0450*/  LOP3.LUT R3, R3, 0xffffff80, RZ, 0xc0, !PT ;  /* 0xffffff8003037812 */ /* 0x000fe400078ec0ff */
[----:B-1----:R-:W-:-:S03]  /*0460*/  ISETP.NE.OR P1, PT, R4, RZ, !P1 ;  /* 0x000000ff0400720c */ /* 0x002fc60004f25670 */
[----:B------:R-:W-:Y:S01]  /*0470*/  IMAD.IADD R3, R2, 0x1, -R3 ;  /* 0x0000000102037824 */ /* 0x000fe200078e0a03 */
[----:B--2---:R-:W-:-:S05]  /*0480*/  R2UR UR17, R0 ;  /* 0x00000000001172ca */ /* 0x004fca00000e0000 */
[----:B------:R-:W-:-:S04]  /*0490*/  VOTEU.ALL UP0, P0 ;  /* 0x00000000003f7886 */ /* 0x000fc80000000000 */
[----:B------:R-:W-:Y:S01]  /*04a0*/  VOTEU.ALL UP1, P1 ;  /* 0x00000000003f7886 */ /* 0x000fe20000820000 */
[----:B------:R-:W0:Y:S01]  /*04b0*/  @!UP0 S2UR UR8, SR_CgaCtaId ;  /* 0x00000000000889c3 */ /* 0x000e220000008800 */
[----:B------:R-:W-:Y:S01]  /*04c0*/  @!UP0 UMOV UR7, 0x400 ;  /* 0x0000040000078882 */ /* 0x000fe20000000000 */
[----:B------:R-:W-:-:S04]  /*04d0*/  @!UP0 UIADD3 UR4, -UR4, 0x100000, URZ ;  /* 0x0010000004048890 */ /* 0x000fc8000fffe13f */
[----:B------:R-:W-:Y:S02]  /*04e0*/  @!UP0 USHF.L.U32 UR5, UR4, 0xb, URZ ;  /* 0x0000000b04058899 */ /* 0x000fe4000800063f */
[----:B------:R-:W-:Y:S01]  /*04f0*/  @!UP0 USHF.L.U32 UR4, UR4, 0x1, URZ ;  /* 0x0000000104048899 */ /* 0x000fe2000800063f */
[----:B------:R-:W-:Y:S01]  /*0500*/  @!UP1 UMOV UR10, 0x400 ;  /* 0x00000400000a9882 */ /* 0x000fe20000000000 */
[----:B------:R-:W-:Y:S01]  /*0510*/  VOTEU.ALL UP2, P1 ;  /* 0x00000000003f7886 */ /* 0x000fe20000840000 */
[----:B------:R-:W-:Y:S01]  /*0520*/  VOTEU.ALL UP3, P1 ;  /* 0x00000000003f7886 */ /* 0x000fe20000860000 */
[----:B------:R-:W-:Y:S01]  /*0530*/  VOTEU.ALL UP4, P1 ;  /* 0x00000000003f7886 */ /* 0x000fe20000880000 */
[----:B------:R-:W1:Y:S01]  /*0540*/  @!UP1 S2UR UR11, SR_CgaCtaId ;  /* 0x00000000000b99c3 */ /* 0x000e620000008800 */
[----:B------:R-:W-:Y:S01]  /*0550*/  VOTEU.ALL UP5, P1 ;  /* 0x00000000003f7886 */ /* 0x000fe200008a0000 */
[----:B------:R-:W-:Y:S01]  /*0560*/  ISETP.NE.AND P1, PT, RZ, UR14, PT ;  /* 0x0000000eff007c0c */ /* 0x000fe2000bf25270 */
[----:B0-----:R-:W-:-:S02]  /*0570*/  @!UP0 ULEA UR7, UR8, UR7, 0x18 ;  /* 0x0000000708078291 */ /* 0x001fc4000f8ec03f */
[----:B------:R-:W-:-:S04]  /*0580*/  @!UP1 UIADD3 UR8, -UR9, 0x100000, URZ ;  /* 0x0010000009089890 */ /* 0x000fc8000fffe13f */
[----:B------:R-:W-:Y:S02]  /*0590*/  @!UP1 USHF.L.U32 UR9, UR8, 0xb, URZ ;  /* 0x0000000b08099899 */ /* 0x000fe4000800063f */
[----:B------:R-:W-:Y:S01]  /*05a0*/  @!UP1 USHF.L.U32 UR8, UR8, 0x1, URZ ;  /* 0x0000000108089899 */ /* 0x000fe2000800063f */
[----:B------:R-:W-:Y:S01]  /*05b0*/  VOTEU.ALL UP0, P0 ;  /* 0x00000000003f7886 */ /* 0x000fe20000000000 */
[----:B-1----:R-:W-:Y:S01]  /*05c0*/  @!UP1 ULEA UR10, UR11, UR10, 0x18 ;  /* 0x0000000a0b0a9291 */ /* 0x002fe2000f8ec03f */
[----:B------:R-:W-:Y:S01]  /*05d0*/  VOTEU.ALL UP1, P0 ;  /* 0x00000000003f7886 */ /* 0x000fe20000020000 */
[----:B------:R-:W0:Y:S02]  /*05e0*/  FENCE.VIEW.ASYNC.S ;  /* 0x00000000000073c6 */ /* 0x000e240000000000 */
[----:B0-----:R-:W3:Y:S02]  /*05f0*/  @!UP0 SYNCS.EXCH.64 URZ, [UR7+0x60], UR4 ;  /* 0x00006004073f85b2 */ /* 0x001ee40008000100 */
[----:B------:R0:W3:Y:S01]  /*0600*/  @!UP1 SYNCS.EXCH.64 URZ, [UR7+0x68], UR4 ;  /* 0x00006804073f95b2 */ /* 0x0000e20008000100 */
[----:B------:R-:W-:Y:S01]  /*0610*/  NOP ;  /* 0x0000000000007918 */ /* 0x000fe20000000000 */
[----:B0-----:R-:W-:-:S02]  /*0620*/  ULDC.64 UR4, c[0x0][0x598] ;  /* 0x0001660000047ab9 */ /* 0x001fc40000000a00 */
[----:B------:R-:W-:Y:S02]  /*0630*/  ISETP.NE.U32.AND P0, PT, RZ, UR4, PT ;  /* 0x00000004ff007c0c */ /* 0x000fe4000bf05070 */
[----:B------:R0:W3:Y:S02]  /*0640*/  @!UP2 SYNCS.EXCH.64 URZ, [UR10+0x40], UR8 ;  /* 0x000040080a3fa5b2 */ /* 0x0000e40008000100 */
[----:B------:R-:W-:Y:S01]  /*0650*/  ISETP.NE.AND.EX P0, PT, RZ, UR5, PT, P0 ;  /* 0x00000005ff007c0c */ /* 0x000fe2000bf05300 */
[----:B------:R0:W3:Y:S01]  /*0660*/  @!UP3 SYNCS.EXCH.64 URZ, [UR10+0x48], UR8 ;  /* 0x000048080a3fb5b2 */ /* 0x0000e20008000100 */
[----:B------:R0:W3:Y:S01]  /*0670*/  @!UP4 SYNCS.EXCH.64 URZ, [UR10+0x50], UR8 ;  /* 0x000050080a3fc5b2 */ /* 0x0000e20008000100 */
[----:B------:R0:W3:Y:S01]  /*0680*/  @!UP5 SYNCS.EXCH.64 URZ, [UR10+0x58], UR8 ;  /* 0x000058080a3fd5b2 */ /* 0x0000e20008000100 */
[----:B------:R-:W-:Y:S01]  /*0690*/  NOP ;  /* 0x0000000000007918 */ /* 0x000fe20000000000 */
[----:B---34-:R-:W-:Y:S08]  /*06a0*/  BAR.SYNC.DEFER_BLOCKING 0x0 ;  /* 0x0000000000007b1d */ /* 0x018ff00000010000 */
[----:B0-----:R-:W-:Y:S05]  /*06b0*/  @!P0 BRA `(.L_x_3) ;  /* 0x0000000000208947 */ /* 0x001fea0003800000 */
[----:B------:R-:W0:Y:S02]  /*06c0*/  LDC.64 R4, c[0x0][0x598] ;  /* 0x00016600ff047b82 */ /* 0x000e240000000a00 */
[----:B0-----:R-:W2:Y:S02]  /*06d0*/  LDG.E.64 R4, desc[UR22][R4.64] ;  /* 0x0000001604047981 */ /* 0x001ea4000c1e1b00 */
[----:B--2---:R-:W-:-:S04]  /*06e0*/  ISETP.NE.U32.AND P0, PT, R4, RZ, PT ;  /* 0x000000ff0400720c */ /* 0x004fc80003f05070 */
[----:B------:R-:W-:-:S13]  /*06f0*/  ISETP.NE.AND.EX P0, PT, R5, RZ, PT, P0 ;  /* 0x000000ff0500720c */ /* 0x000fda0003f05300 */
[----:B------:R-:W-:Y:S05]  /*0700*/  @!P0 BRA `(.L_x_3) ;  /* 0x00000000000c8947 */ /* 0x000fea0003800000 */
[----:B------:R-:W2:Y:S02]  /*0710*/  LD.E R4, desc[UR22][R4.64] ;  /* 0x0000001604047980 */ /* 0x000ea4000c101900 */
[----:B--2---:R-:W-:Y:S01]  /*0720*/  R2UR UR25, R4 ;  /* 0x00000000041972ca */ /* 0x004fe200000e0000 */
[----:B------:R-:W-:-:S14]  /*0730*/  BRA `(.L_x_4) ;  /* 0x0000000000247947 */ /* 0x000fdc0003800000 */
.L_x_3:
[----:B------:R-:W-:Y:S02]  /*0740*/  ULDC.64 UR4, c[0x0][0x588] ;  /* 0x0001620000047ab9 */ /* 0x000fe40000000a00 */
[----:B------:R-:W-:-:S04]  /*0750*/  ISETP.NE.U32.AND P0, PT, RZ, UR4, PT ;  /* 0x00000004ff007c0c */ /* 0x000fc8000bf05070 */
[----:B------:R-:W-:-:S13]  /*0760*/  ISETP.NE.AND.EX P0, PT, RZ, UR5, PT, P0 ;  /* 0x00000005ff007c0c */ /* 0x000fda000bf05300 */
[----:B------:R-:W-:Y:S05]  /*0770*/  @!P0 BRA `(.L_x_5) ;  /* 0x0000000000108947 */ /* 0x000fea0003800000 */
[----:B------:R-:W0:Y:S02]  /*0780*/  LDC.64 R4, c[0x0][0x588] ;  /* 0x00016200ff047b82 */ /* 0x000e240000000a00 */
[----:B0-----:R-:W2:Y:S02]  /*0790*/  LDG.E R4, desc[UR22][R4.64] ;  /* 0x0000001604047981 */ /* 0x001ea4000c1e1900 */
[----:B--2---:R-:W-:Y:S01]  /*07a0*/  R2UR UR25, R4 ;  /* 0x00000000041972ca */ /* 0x004fe200000e0000 */
[----:B------:R-:W-:-:S14]  /*07b0*/  BRA `(.L_x_4) ;  /* 0x0000000000047947 */ /* 0x000fdc0003800000 */
.L_x_5:
[----:B------:R-:W-:-:S05]  /*07c0*/  ULDC UR25, c[0x0][0x580] ;  /* 0x0001600000197ab9 */ /* 0x000fca0000000800 */
.L_x_4:
[----:B------:R-:W-:Y:S02]  /*07d0*/  ULDC.64 UR4, c[0x0][0x5a0] ;  /* 0x0001680000047ab9 */ /* 0x000fe40000000a00 */
[----:B------:R-:W-:-:S04]  /*07e0*/  ISETP.NE.U32.AND P0, PT, RZ, UR4, PT ;  /* 0x00000004ff007c0c */ /* 0x000fc8000bf05070 */
[----:B------:R-:W-:-:S13]  /*07f0*/  ISETP.NE.AND.EX P0, PT, RZ, UR5, PT, P0 ;  /* 0x00000005ff007c0c */ /* 0x000fda000bf05300 */
[----:B------:R-:W-:Y:S05]  /*0800*/  @!P0 BRA `(.L_x_6) ;  /* 0x0000000000208947 */ /* 0x000fea0003800000 */
        /* <DEDUP_REMOVED lines=8> */
.L_x_6:
        /* <DEDUP_REMOVED lines=8> */
.L_x_8:
[----:B------:R-:W-:-:S05]  /*0910*/  ULDC UR26, c[0x0][0x584] ;  /* 0x00016100001a7ab9 */ /* 0x000fca0000000800 */
.L_x_7:
[----:B------:R-:W0:Y:S01]  /*0920*/  LDC R0, c[0x0][0x65c] ;  /* 0x00019700ff007b82 */ /* 0x000e220000000800 */
[----:B------:R-:W1:Y:S01]  /*0930*/  S2R R12, SR_CTAID.Y ;  /* 0x00000000000c7919 */ /* 0x000e620000002600 */
[----:B------:R-:W-:Y:S01]  /*0940*/  IMAD.MOV.U32 R5, RZ, RZ, RZ ;  /* 0x000000ffff057224 */ /* 0x000fe200078e00ff */
[----:B------:R-:W-:Y:S01]  /*0950*/  UISETP.NE.AND UP0, UPT, UR14, 0x2, UPT ;  /* 0x000000020e00788c */ /* 0x000fe2000bf05270 */
[----:B------:R-:W2:Y:S01]  /*0960*/  S2R R4, SR_CTAID.X ;  /* 0x0000000000047919 */ /* 0x000ea20000002500 */
[----:B------:R-:W-:Y:S01]  /*0970*/  ULDC UR7, c[0x0][0x28c] ;  /* 0x0000a30000077ab9 */ /* 0x000fe20000000800 */
[----:B------:R-:W-:Y:S01]  /*0980*/  UMOV UR5, URZ ;  /* 0x0000003f00057c82 */ /* 0x000fe20008000000 */
[----:B------:R-:W-:Y:S02]  /*0990*/  UIADD3 UR7, UR7, 0x1f, URZ ;  /* 0x0000001f07077890 */ /* 0x000fe4000fffe03f */
[----:B------:R-:W-:Y:S01]  /*09a0*/  PLOP3.LUT P0, PT, PT, PT, UP0, 0x80, 0x0 ;  /* 0x000000000000781c */ /* 0x000fe20003f0f008 */
[----:B------:R-:W-:Y:S01]  /*09b0*/  UMOV UR4, URZ ;  /* 0x0000003f00047c82 */ /* 0x000fe20008000000 */
[----:B------:R-:W-:Y:S01]  /*09c0*/  ULDC.64 UR18, c[0x0][0x650] ;  /* 0x0001940000127ab9 */ /* 0x000fe20000000a00 */
[----:B------:R-:W-:-:S04]  /*09d0*/  USHF.R.S32.HI UR10, URZ, 0x1f, UR7 ;  /* 0x0000001f3f0a7899 */ /* 0x000fc80008011407 */
[----:B------:R-:W-:-:S04]  /*09e0*/  ULEA.HI UR10, UR10, UR7, URZ, 0x5 ;  /* 0x000000070a0a7291 */ /* 0x000fc8000f8f283f */
[----:B------:R-:W-:Y:S01]  /*09f0*/  USHF.R.S32.HI UR14, URZ, 0x5, UR10 ;  /* 0x000000053f0e7899 */ /* 0x000fe2000801140a */
[----:B0-----:R-:W-:-:S13]  /*0a00*/  ISETP.NE.AND P2, PT, R0, 0x1, PT ;  /* 0x000000010000780c */ /* 0x001fda0003f45270 */
[----:B------:R-:W2:Y:S01]  /*0a10*/  @P2 LDC R9, c[0x0][0x10] ;  /* 0x00000400ff092b82 */ /* 0x000ea20000000800 */
[----:B-1----:R-:W-:Y:S02]  /*0a20*/  @P2 IMAD.MOV.U32 R6, RZ, RZ, R12 ;  /* 0x000000ffff062224 */ /* 0x002fe400078e000c */
[----:B------:R-:W-:-:S05]  /*0a30*/  @P2 IMAD.MOV.U32 R7, RZ, RZ, RZ ;  /* 0x000000ffff072224 */ /* 0x000fca00078e00ff */
[----:B------:R-:W0:Y:S01]  /*0a40*/  @!P2 LDC R11, c[0x0][0xc] ;  /* 0x00000300ff0bab82 */ /* 0x000e220000000800 */
[----:B------:R-:W-:Y:S01]  /*0a50*/  ULDC UR8, c[0x0][0xc] ;  /* 0x0000030000087ab9 */ /* 0x000fe20000000800 */
[----:B------:R-:W-:Y:S01]  /*0a60*/  ULDC UR9, c[0x0][0x10] ;  /* 0x0000040000097ab9 */ /* 0x000fe20000000800 */
[----:B------:R-:W-:Y:S01]  /*0a70*/  ULDC UR7, c[0x0][0x14] ;  /* 0x0000050000077ab9 */ /* 0x000fe20000000800 */
[----:B------:R-:W-:-:S04]  /*0a80*/  UIMAD.WIDE.U32 UR8, UR8, UR9, URZ ;  /* 0x00000009080872a5 */ /* 0x000fc8000f8e003f */
[----:B------:R-:W-:Y:S02]  /*0a90*/  UIMAD.WIDE.U32 UR20, UR8, UR7, URZ ;  /* 0x00000007081472a5 */ /* 0x000fe4000f8e003f */
[----:B------:R-:W-:-:S04]  /*0aa0*/  UIMAD UR15, UR9, UR7, URZ ;  /* 0x00000007090f72a4 */ /* 0x000fc8000f8e023f */
[----:B------:R-:W-:Y:S01]  /*0ab0*/  UIADD3 UR15, UR21, UR15, URZ ;  /* 0x0000000f150f7290 */ /* 0x000fe2000fffe03f */
[----:B--2---:R-:W-:-:S04]  /*0ac0*/  @P2 IMAD.WIDE.U32 R8, R4, R9, R6 ;  /* 0x0000000904082225 */ /* 0x004fc800078e0006 */
[----:B------:R-:W-:Y:S02]  /*0ad0*/  @P2 IMAD.MOV.U32 R13, RZ, RZ, R8 ;  /* 0x000000ffff0d2224 */ /* 0x000fe400078e0008 */
[----:B0-----:R-:W-:-:S04]  /*0ae0*/  @!P2 IMAD.WIDE.U32 R6, R11, R12, R4 ;  /* 0x0000000c0b06a225 */ /* 0x001fc800078e0004 */
[----:B------:R-:W-:Y:S02]  /*0af0*/  @P2 IMAD.MOV.U32 R11, RZ, RZ, RZ ;  /* 0x000000ffff0b2224 */ /* 0x000fe400078e00ff */
[----:B------:R-:W-:Y:S02]  /*0b00*/  @!P2 IMAD.MOV.U32 R13, RZ, RZ, R6 ;  /* 0x000000ffff0da224 */ /* 0x000fe400078e0006 */
[----:B------:R-:W-:Y:S02]  /*0b10*/  @P2 IMAD.IADD R10, R9, 0x1, R11 ;  /* 0x00000001090a2824 */ /* 0x000fe400078e020b */
[----:B------:R-:W-:Y:S01]  /*0b20*/  @!P2 IMAD.MOV.U32 R10, RZ, RZ, R7 ;  /* 0x000000ffff0aa224 */ /* 0x000fe200078e0007 */
[----:B------:R0:W-:Y:S01]  /*0b30*/  STL [R1+0x80], R13 ;  /* 0x0000800d01007387 */ /* 0x0001e20000100800 */
[----:B------:R-:W-:Y:S02]  /*0b40*/  IMAD.MOV.U32 R18, RZ, RZ, R13 ;  /* 0x000000ffff127224 */ /* 0x000fe400078e000d */
[----:B------:R-:W-:Y:S01]  /*0b50*/  IMAD.MOV.U32 R19, RZ, RZ, R10 ;  /* 0x000000ffff137224 */ /* 0x000fe200078e000a */
[----:B------:R0:W-:Y:S01]  /*0b60*/  STL [R1+0x7c], R10 ;  /* 0x00007c0a01007387 */ /* 0x0001e20000100800 */
[----:B------:R-:W-:Y:S05]  /*0b70*/  @P0 BRA `(.L_x_9) ;  /* 0x0000000000280947 */ /* 0x000fea0003800000 */
[----:B------:R-:W-:Y:S01]  /*0b80*/  IADD3 R18, P0, R18, UR20, RZ ;  /* 0x0000001412127c10 */ /* 0x000fe2000ff1e0ff */
[----:B------:R-:W-:Y:S02]  /*0b90*/  UISETP.GE.U32.AND UP0, UPT, UR14, 0x3, UPT ;  /* 0x000000030e00788c */ /* 0x000fe4000bf06070 */
[----:B------:R-:W-:Y:S01]  /*0ba0*/  UIMAD.WIDE.U32 UR4, UR14, -0x55555555, URZ ;  /* 0xaaaaaaab0e0478a5 */ /* 0x000fe2000f8e003f */
[----:B------:R-:W-:Y:S01]  /*0bb0*/  IADD3.X R19, R19, UR15, RZ, P0, !PT ;  /* 0x0000000f13137c10 */ /* 0x000fe200087fe4ff */
[----:B------:R1:W-:Y:S02]  /*0bc0*/  STL [R1+0x80], R18 ;  /* 0x0000801201007387 */ /* 0x0003e40000100800 */
[----:B------:R-:W-:Y:S02]  /*0bd0*/  USHF.R.U32.HI UR5, URZ, 0x1, UR5 ;  /* 0x000000013f057899 */ /* 0x000fe40008011605 */
[----:B------:R1:W-:Y:S01]  /*0be0*/  STL [R1+0x7c], R19 ;  /* 0x00007c1301007387 */ /* 0x0003e20000100800 */
[----:B------:R-:W-:-:S02]  /*0bf0*/  UMOV UR4, URZ ;  /* 0x0000003f00047c82 */ /* 0x000fc40008000000 */
[----:B------:R-:W-:Y:S02]  /*0c00*/  @UP0 ULOP3.LUT UR4, UR5, 0x1, URZ, 0xc0, !UPT ;  /* 0x0000000105040892 */ /* 0x000fe4000f8ec03f */
[----:B------:R-:W-:-:S12]  /*0c10*/  UIMAD UR5, UR5, -0x3, UR14 ;  /* 0xfffffffd050578a4 */ /* 0x000fd8000f8e020e */
.L_x_9:
[----:B------:R-:W-:Y:S01]  /*0c20*/  IMAD.MOV.U32 R8, RZ, RZ, -0x1 ;  /* 0xffffffffff087424 */ /* 0x000fe200078e00ff */
[----:B------:R-:W-:Y:S01]  /*0c30*/  ISETP.GE.U32.AND P0, PT, R18, UR18, PT ;  /* 0x0000001212007c0c */ /* 0x000fe2000bf06070 */
[----:B------:R-:W-:Y:S01]  /*0c40*/  IMAD.MOV.U32 R6, RZ, RZ, -0x1 ;  /* 0xffffffffff067424 */ /* 0x000fe200078e00ff */
[----:B------:R-:W-:Y:S01]  /*0c50*/  PRMT R0, RZ, 0x7610, R0 ;  /* 0x00007610ff007816 */ /* 0x000fe20000000000 */
[----:B------:R-:W-:Y:S01]  /*0c60*/  IMAD.MOV.U32 R7, RZ, RZ, -0x1 ;  /* 0xffffffffff077424 */ /* 0x000fe200078e00ff */
[----:B------:R2:W-:Y:S01]  /*0c70*/  STL [R1+0x84], R8 ;  /* 0x0000840801007387 */ /* 0x0005e20000100800 */
[----:B------:R-:W-:-:S03]  /*0c80*/  ISETP.GE.U32.AND.EX P0, PT, R19, UR19, PT, P0 ;  /* 0x0000001313007c0c */ /* 0x000fc6000bf06100 */
[----:B------:R2:W-:Y:S04]  /*0c90*/  STL [R1+0x78], R6 ;  /* 0x0000780601007387 */ /* 0x0005e80000100800 */
[----:B------:R2:W-:Y:S06]  /*0ca0*/  STL [R1+0x88], R7 ;  /* 0x0000880701007387 */ /* 0x0005ec0000100800 */
[----:B------:R-:W-:Y:S05]  /*0cb0*/  @P0 BRA `(.L_x_10) ;  /* 0x0000000400680947 */ /* 0x000fea0003800000 */
[----:B------:R-:W3:Y:S01]  /*0cc0*/  LDC.64 R14, c[0x0][0x628] ;  /* 0x00018a00ff0e7b82 */ /* 0x000ee20000000a00 */
[----:B--2---:R-:W-:Y:S02]  /*0cd0*/  IMAD.MOV.U32 R6, RZ, RZ, R18 ;  /* 0x000000ffff067224 */ /* 0x004fe400078e0012 */
[----:B------:R-:W-:-:S05]  /*0ce0*/  IMAD.MOV.U32 R7, RZ, RZ, R19 ;  /* 0x000000ffff077224 */ /* 0x000fca00078e0013 */
[----:B------:R-:W2:Y:S08]  /*0cf0*/  LDC R0, c[0x0][0x630] ;  /* 0x00018c00ff007b82 */ /* 0x000eb00000000800 */
[----:B------:R-:W4:Y:S01]  /*0d00*/  LDC.64 R16, c[0x0][0x620] ;  /* 0x00018800ff107b82 */ /* 0x000f220000000a00 */
[----:B---3--:R-:W-:-:S04]  /*0d10*/  ISETP.NE.U32.AND P0, PT, R14, RZ, PT ;  /* 0x000000ff0e00720c */ /* 0x008fc80003f05070 */
[----:B------:R-:W-:-:S13]  /*0d20*/  ISETP.NE.AND.EX P0, PT, R15, RZ, PT, P0 ;  /* 0x000000ff0f00720c */ /* 0x000fda0003f05300 */
[----:B--2-4-:R-:W-:Y:S05]  /*0d30*/  @!P0 BRA `(.L_x_11) ;  /* 0x0000000000288947 */ /* 0x014fea0003800000 */
[----:B------:R-:W2:Y:S02]  /*0d40*/  LDC R11, c[0x0][0x634] ;  /* 0x00018d00ff0b7b82 */ /* 0x000ea40000000800 */
[----:B--2---:R-:W-:-:S05]  /*0d50*/  IADD3 R11, P0, R18, R11, RZ ;  /* 0x0000000b120b7210 */ /* 0x004fca0007f1e0ff */
[----:B0-----:R-:W-:-:S04]  /*0d60*/  IMAD.X R13, RZ, RZ, R19, P0 ;  /* 0x000000ffff0d7224 */ /* 0x001fc800000e0613 */
[----:B------:R-:W-:-:S04]  /*0d70*/  IMAD.WIDE.U32 R6, R13, R14, RZ ;  /* 0x0000000e0d067225 */ /* 0x000fc800078e00ff */
[----:B------:R-:W-:-:S04]  /*0d80*/  IMAD.WIDE.U32 R8, P0, R11, R15, R6 ;  /* 0x0000000f0b087225 */ /* 0x000fc80007800006 */
[----:B------:R-:W-:-:S04]  /*0d90*/  IMAD.WIDE.U32 R6, R11, R14, RZ ;  /* 0x0000000e0b067225 */ /* 0x000fc800078e00ff */
[----:B------:R-:W-:Y:S01]  /*0da0*/  IMAD.X R11, RZ, RZ, RZ, P0 ;  /* 0x000000ffff0b7224 */ /* 0x000fe200000e06ff */
[----:B------:R-:W-:Y:S01]  /*0db0*/  IADD3 RZ, P0, R7, R8, RZ ;  /* 0x0000000807ff7210 */ /* 0x000fe20007f1e0ff */
[----:B------:R-:W-:-:S04]  /*0dc0*/  IMAD.MOV.U32 R10, RZ, RZ, R9 ;  /* 0x000000ffff0a7224 */ /* 0x000fc800078e0009 */
[----:B------:R-:W-:-:S08]  /*0dd0*/  IMAD.WIDE.U32.X R6, R13, R15, R10, P0 ;  /* 0x0000000f0d067225 */ /* 0x000fd000000e040a */
.L_x_11:
[-CC-:B------:R-:W-:Y:S01]  /*0de0*/  SHF.R.U64 R25, R6, R0.reuse, R7.reuse ;  /* 0x0000000006197219 */ /* 0x180fe20000001207 */
[----:B0-----:R-:W0:Y:S01]  /*0df0*/  LDC R10, c[0x0][0x618] ;  /* 0x00018600ff0a7b82 */ /* 0x001e220000000800 */
[----:B------:R-:W-:Y:S01]  /*0e00*/  SHF.R.U32.HI R5, RZ, R0, R7 ;  /* 0x00000000ff057219 */ /* 0x000fe20000011607 */
[----:B------:R-:W-:Y:S01]  /*0e10*/  IMAD.MOV.U32 R6, RZ, RZ, R18 ;  /* 0x000000ffff067224 */ /* 0x000fe200078e0012 */
[----:B------:R-:W-:Y:S01]  /*0e20*/  IADD3 R9, P0, RZ, -R25, RZ ;  /* 0x80000019ff097210 */ /* 0x000fe20007f1e0ff */
[----:B------:R-:W-:Y:S01]  /*0e30*/  IMAD.MOV.U32 R7, RZ, RZ, R19 ;  /* 0x000000ffff077224 */ /* 0x000fe200078e0013 */
[----:B------:R-:W-:Y:S01]  /*0e40*/  I2FP.F32.U32 R0, R4 ;  /* 0x0000000400007245 */ /* 0x000fe20000201000 */
[----:B------:R-:W-:Y:S02]  /*0e50*/  ULDC UR7, c[0x0][0x150] ;  /* 0x0000540000077ab9 */ /* 0x000fe40000000800 */
[----:B------:R-:W2:Y:S01]  /*0e60*/  LDC.64 R22, c[0x0][0x640] ;  /* 0x00019000ff167b82 */ /* 0x000ea20000000a00 */
[----:B------:R-:W-:-:S02]  /*0e70*/  IMAD.X R11, RZ, RZ, ~R5, P0 ;  /* 0x000000ffff0b7224 */ /* 0x000fc400000e0e05 */
[----:B------:R-:W-:Y:S01]  /*0e80*/  FMUL R0, R0, UR7 ;  /* 0x0000000700007c20 */ /* 0x000fe20008400000 */
[----:B------:R-:W-:Y:S01]  /*0e90*/  IMAD.WIDE.U32 R6, R9, R16, R6 ;  /* 0x0000001009067225 */ /* 0x000fe200078e0006 */
[----:B------:R-:W-:-:S03]  /*0ea0*/  ULDC UR7, c[0x0][0x154] ;  /* 0x0000550000077ab9 */ /* 0x000fc60000000800 */
[----:B------:R-:W-:Y:S01]  /*0eb0*/  IMAD R8, R11, R16, RZ ;  /* 0x000000100b087224 */ /* 0x000fe200078e02ff */
[----:B------:R-:W3:Y:S01]  /*0ec0*/  LDC R5, c[0x0][0x144] ;  /* 0x00005100ff057b82 */ /* 0x000ee20000000800 */
[----:B------:R-:W4:Y:S02]  /*0ed0*/  F2I.U32.TRUNC.NTZ R0, R0 ;  /* 0x0000000000007305 */ /* 0x000f24000020f000 */
[----:B------:R-:W-:-:S04]  /*0ee0*/  IMAD R9, R9, R17, R8 ;  /* 0x0000001109097224 */ /* 0x000fc800078e0208 */
[----:B------:R-:W-:Y:S01]  /*0ef0*/  IMAD.IADD R7, R7, 0x1, R9 ;  /* 0x0000000107077824 */ /* 0x000fe200078e0209 */
[----:B------:R-:W5:Y:S01]  /*0f00*/  LDC R16, c[0x0][0x608] ;  /* 0x00018200ff107b82 */ /* 0x000f620000000800 */
[----:B------:R-:W-:-:S03]  /*0f10*/  IMAD.MOV.U32 R9, RZ, RZ, -0x1 ;  /* 0xffffffffff097424 */ /* 0x000fc600078e00ff */
[--C-:B0-----:R-:W-:Y:S02]  /*0f20*/  SHF.R.U64 R14, R6, R10, R7.reuse ;  /* 0x0000000a060e7219 */ /* 0x101fe40000001207 */
[----:B------:R-:W-:Y:S02]  /*0f30*/  I2FP.F32.U32 R6, R12 ;  /* 0x0000000c00067245 */ /* 0x000fe40000201000 */
[----:B------:R-:W0:Y:S01]  /*0f40*/  LDC R20, c[0x0][0x658] ;  /* 0x00019600ff147b82 */ /* 0x000e220000000800 */
[----:B--2---:R-:W-:Y:S01]  /*0f50*/  ISETP.NE.U32.AND P0, PT, R22, RZ, PT ;  /* 0x000000ff1600720c */ /* 0x004fe20003f05070 */
[----:B----4-:R-:W-:Y:S02]  /*0f60*/  IMAD.MOV R8, RZ, RZ, -R0 ;  /* 0x000000ffff087224 */ /* 0x010fe400078e0a00 */
[----:B------:R-:W-:Y:S01]  /*0f70*/  FMUL R6, R6, UR7 ;  /* 0x0000000706067c20 */ /* 0x000fe20008400000 */
[----:B------:R-:W-:Y:S02]  /*0f80*/  SHF.R.U32.HI R7, RZ, R10, R7 ;  /* 0x0000000aff077219 */ /* 0x000fe40000011607 */
[----:B------:R-:W-:Y:S01]  /*0f90*/  ISETP.NE.AND.EX P0, PT, R23, RZ, PT, P0 ;  /* 0x000000ff1700720c */ /* 0x000fe20003f05300 */
[----:B------:R2:W4:Y:S01]  /*0fa0*/  F2I.U32.TRUNC.NTZ R13, R6 ;  /* 0x00000006000d7305 */ /* 0x000522000020f000 */
[----:B------:R-:W2:Y:S01]  /*0fb0*/  LDC R15, c[0x0][0x148] ;  /* 0x00005200ff0f7b82 */ /* 0x000ea20000000800 */
[----:B---3--:R-:W-:-:S07]  /*0fc0*/  IMAD R0, R5, R8, R4 ;  /* 0x0000000805007224 */ /* 0x008fce00078e0204 */
[----:B-1----:R-:W1:Y:S01]  /*0fd0*/  LDC R18, c[0x0][0x600] ;  /* 0x00018000ff127b82 */ /* 0x002e620000000800 */
[-CC-:B-----5:R-:W-:Y:S02]  /*0fe0*/  SHF.R.U64 R26, R14, R16.reuse, R7.reuse ;  /* 0x000000100e1a7219 */ /* 0x1a0fe40000001207 */
[----:B------:R-:W-:Y:S01]  /*0ff0*/  SHF.R.U32.HI R5, RZ, R16, R7 ;  /* 0x00000010ff057219 */ /* 0x000fe20000011607 */
[----:B------:R-:W-:-:S04]  /*1000*/  IMAD.MOV.U32 R7, RZ, RZ, 0x1 ;  /* 0x00000001ff077424 */ /* 0x000fc800078e00ff */
[----:B------:R-:W3:Y:S01]  /*1010*/  LDC R19, c[0x0][0x648] ;  /* 0x00019200ff137b82 */ /* 0x000ee20000000800 */
[-C--:B0-----:R-:W-:Y:S02]  /*1020*/  SHF.L.U32 R4, R9, R20.reuse, RZ ;  /* 0x0000001409047219 */ /* 0x081fe400000006ff */
[--C-:B------:R-:W-:Y:S02]  /*1030*/  SHF.R.U64 R16, R26, R20, R5.reuse ;  /* 0x000000141a107219 */ /* 0x100fe40000001205 */
[----:B------:R-:W-:Y:S02]  /*1040*/  LOP3.LUT R11, RZ, R4, RZ, 0x33, !PT ;  /* 0x00000004ff0b7212 */ /* 0x000fe400078e33ff */
[-C--:B------:R-:W-:Y:S01]  /*1050*/  SHF.R.U32.HI R5, RZ, R20.reuse, R5 ;  /* 0x00000014ff057219 */ /* 0x080fe20000011605 */
[----:B------:R-:W0:Y:S01]  /*1060*/  LDC R21, c[0x0][0x638] ;  /* 0x00018e00ff157b82 */ /* 0x000e220000000800 */
[----:B------:R-:W-:Y:S01]  /*1070*/  SHF.L.U32 R10, R7, R20, RZ ;  /* 0x00000014070a7219 */ /* 0x000fe200000006ff */
[----:B------:R-:W-:-:S06]  /*1080*/  IMAD.MOV.U32 R4, RZ, RZ, R16 ;  /* 0x000000ffff047224 */ /* 0x000fcc00078e0010 */
[----:B------:R-:W0:Y:S01]  /*1090*/  LDC R24, c[0x0][0x610] ;  /* 0x00018400ff187b82 */ /* 0x000e220000000800 */
[----:B--2-4-:R-:W-:Y:S05]  /*10a0*/  @!P0 BRA `(.L_x_12) ;  /* 0x0000000000288947 */ /* 0x014fea0003800000 */
[----:B------:R-:W2:Y:S02]  /*10b0*/  LDC R9, c[0x0][0x64c] ;  /* 0x00019300ff097b82 */ /* 0x000ea40000000800 */
[----:B--2---:R-:W-:-:S05]  /*10c0*/  IADD3 R9, P0, R16, R9, RZ ;  /* 0x0000000910097210 */ /* 0x004fca0007f1e0ff */
[----:B------:R-:W-:-:S04]  /*10d0*/  IMAD.X R17, RZ, RZ, R5, P0 ;  /* 0x000000ffff117224 */ /* 0x000fc800000e0605 */
[----:B------:R-:W-:-:S04]  /*10e0*/  IMAD.WIDE.U32 R4, R17, R22, RZ ;  /* 0x0000001611047225 */ /* 0x000fc800078e00ff */
[----:B------:R-:W-:-:S04]  /*10f0*/  IMAD.WIDE.U32 R6, P0, R9, R23, R4 ;  /* 0x0000001709067225 */ /* 0x000fc80007800004 */
[----:B------:R-:W-:-:S04]  /*1100*/  IMAD.WIDE.U32 R4, R9, R22, RZ ;  /* 0x0000001609047225 */ /* 0x000fc800078e00ff */
[----:B------:R-:W-:Y:S01]  /*1110*/  IMAD.X R9, RZ, RZ, RZ, P0 ;  /* 0x000000ffff097224 */ /* 0x000fe200000e06ff */
[----:B------:R-:W-:Y:S01]  /*1120*/  IADD3 RZ, P0, R5, R6, RZ ;  /* 0x0000000605ff7210 */ /* 0x000fe20007f1e0ff */
[----:B------:R-:W-:-:S04]  /*1130*/  IMAD.MOV.U32 R8, RZ, RZ, R7 ;  /* 0x000000ffff087224 */ /* 0x000fc800078e0007 */
[----:B------:R-:W-:-:S08]  /*1140*/  IMAD.WIDE.U32.X R4, R17, R23, R8, P0 ;  /* 0x0000001711047225 */ /* 0x000fd000000e0408 */
.L_x_12:
[----:B---3--:R-:W-:Y:S01]  /*1150*/  SHF.R.U64 R4, R4, R19, R5 ;  /* 0x0000001304047219 */ /* 0x008fe20000001205 */
[----:B-1----:R-:W-:Y:S01]  /*1160*/  VIADD R5, R18, 0xffffffff ;  /* 0xffffffff12057836 */ /* 0x002fe20000000000 */
[----:B------:R-:W-:Y:S01]  /*1170*/  LOP3.LUT R11, R26, R11, RZ, 0xc0, !PT ;  /* 0x0000000b1a0b7212 */ /* 0x000fe200078ec0ff */
[----:B------:R-:W-:Y:S02]  /*1180*/  IMAD.MOV R13, RZ, RZ, -R13 ;  /* 0x000000ffff0d7224 */ /* 0x000fe400078e0a0d */
[----:B------:R-:W-:Y:S01]  /*1190*/  IMAD.MOV R6, RZ, RZ, -R4 ;  /* 0x000000ffff067224 */ /* 0x000fe200078e0a04 */
[----:B------:R-:W-:Y:S01]  /*11a0*/  LOP3.LUT R14, R14, R5, RZ, 0xc0, !PT ;  /* 0x000000050e0e7212 */ /* 0x000fe200078ec0ff */
[----:B------:R-:W-:Y:S02]  /*11b0*/  @P2 IMAD R0, R15, R13, R12 ;  /* 0x0000000d0f002224 */ /* 0x000fe400078e020c */
[----:B------:R-:W-:Y:S02]  /*11c0*/  IMAD R11, R10, R4, R11 ;  /* 0x000000040a0b7224 */ /* 0x000fe400078e020b */
[----:B0-----:R-:W-:-:S02]  /*11d0*/  IMAD R5, R6, R21, R16 ;  /* 0x0000001506057224 */ /* 0x001fc400078e0210 */
[----:B------:R-:W-:Y:S02]  /*11e0*/  IMAD R4, R11, R24, R0 ;  /* 0x000000180b047224 */ /* 0x000fe400078e0200 */
[----:B------:R-:W-:Y:S02]  /*11f0*/  IMAD R5, R5, R18, R14 ;  /* 0x0000001205057224 */ /* 0x000fe400078e020e */
[----:B------:R-:W-:-:S03]  /*1200*/  IMAD.MOV.U32 R0, RZ, RZ, 0x1 ;  /* 0x00000001ff007424 */ /* 0x000fc600078e00ff */
[----:B------:R-:W-:Y:S02]  /*1210*/  SEL R6, R5, R4, !P2 ;  /* 0x0000000405067207 */ /* 0x000fe40005000000 */
[----:B------:R-:W-:-:S03]  /*1220*/  SEL R4, R4, R5, !P2 ;  /* 0x0000000504047207 */ /* 0x000fc60005000000 */
[----:B------:R3:W-:Y:S04]  /*1230*/  STL [R1+0x88], R6 ;  /* 0x0000880601007387 */ /* 0x0007e80000100800 */
[----:B------:R3:W-:Y:S04]  /*1240*/  STL [R1+0x78], R25 ;  /* 0x0000781901007387 */ /* 0x0007e80000100800 */
[----:B------:R3:W-:Y:S02]  /*1250*/  STL [R1+0x84], R4 ;  /* 0x0000840401007387 */ /* 0x0007e40000100800 */
.L_x_10:
[----:B------:R-:W-:Y:S05]  /*1260*/  @!P1 BRA `(.L_x_13) ;  /* 0x000000d8009c9947 */ /* 0x000fea0003800000 */
[----:B------:R-:W-:-:S06]  /*1270*/  UISETP.GT.U32.AND UP0, UPT, UR12, 0x1, UPT ;  /* 0x000000010c00788c */ /* 0x000fcc000bf04070 */
[----:B------:R-:W-:-:S13]  /*1280*/  PLOP3.LUT P0, PT, PT, PT, UP0, 0x80, 0x0 ;  /* 0x000000000000781c */ /* 0x000fda0003f0f008 */
[----:B------:R-:W-:Y:S05]  /*1290*/  @P0 EXIT ;  /* 0x000000000000094d */ /* 0x000fea0003800000 */
.L_x_14:
[----:B------:R-:W-:-:S08]  /*12a0*/  NOP ;  /* 0x0000000000007918 */ /* 0x000fd00000000000 */
[----:B------:R-:W4:Y:S02]  /*12b0*/  USETMAXREG.TRY_ALLOC.CTAPOOL UP0, 0xe8 ;  /* 0x000000e8000079c8 */ /* 0x000f240008000600 */
[----:B----4-:R-:W-:-:S13]  /*12c0*/  PLOP3.LUT P0, PT, PT, PT, UP0, 0x80, 0x0 ;  /* 0x000000000000781c */ /* 0x010fda0003f0f008 */
[----:B------:R-:W-:Y:S05]  /*12d0*/  @!P0 BRA `(.L_x_14) ;  /* 0xfffffffc00f08947 */ /* 0x000fea000383ffff */
[----:B------:R-:W-:-:S13]  /*12e0*/  LOP3.LUT P0, RZ, R0, 0xff, RZ, 0xc0, !PT ;  /* 0x000000ff00ff7812 */ /* 0x000fda000780c0ff */
[----:B------:R-:W-:Y:S05]  /*12f0*/  @!P0 EXIT ;  /* 0x000000000000894d */ /* 0x000fea0003800000 */
[----:B------:R-:W4:Y:S01]  /*1300*/  S2UR UR6, SR_CgaCtaId ;  /* 0x00000000000679c3 */ /* 0x000f220000008800 */
[----:B------:R-:W-:Y:S01]  /*1310*/  SHF.R.S32.HI R0, RZ, 0x1f, R3 ;  /* 0x0000001fff007819 */ /* 0x000fe20000011403 */
[----:B------:R-:W-:Y:S01]  /*1320*/  UIADD3 UR7, UR17, -0x1, URZ ;  /* 0xffffffff11077890 */ /* 0x000fe2000fffe03f */
[----:B------:R-:W-:Y:S02]  /*1330*/  UMOV UR12, 0x400 ;  /* 0x00000400000c7882 */ /* 0x000fe40000000000 */
[CC--:B------:R-:W-:Y:S01]  /*1340*/  LEA.HI R2, R0.reuse, R3.reuse, RZ, 0x2 ;  /* 0x0000000300027211 */ /* 0x0c0fe200078f10ff */
[----:B------:R-:W-:Y:S01]  /*1350*/  UISETP.LT.AND UP0, UPT, UR14, 0x1, UPT ;  /* 0x000000010e00788c */ /* 0x000fe2000bf01270 */
[----:B------:R-:W-:Y:S01]  /*1360*/  LEA.HI R0, R0, R3, RZ, 0x5 ;  /* 0x0000000300007211 */ /* 0x000fe200078f28ff */
[----:B------:R-:W-:Y:S01]  /*1370*/  ULOP3.LUT UR27, UR13, 0x1, URZ, 0xfc, !UPT ;  /* 0x000000010d1b7892 */ /* 0x000fe2000f8efc3f */
[--C-:B---3--:R-:W-:Y:S01]  /*1380*/  SHF.R.S32.HI R4, RZ, 0x2, R2.reuse ;  /* 0x00000002ff047819 */ /* 0x108fe20000011402 */
[----:B------:R-:W-:Y:S01]  /*1390*/  USEL UR16, UR14, 0x1, UP0 ;  /* 0x000000010e107887 */ /* 0x000fe20008000000 */
[----:B------:R-:W-:Y:S01]  /*13a0*/  SHF.R.S32.HI R5, RZ, 0x1f, R2 ;  /* 0x0000001fff057819 */ /* 0x000fe20000011402 */
[----:B------:R-:W-:-:S02]  /*13b0*/  UISETP.NE.AND UP0, UPT, UR7, URZ, UPT ;  /* 0x0000003f0700728c */ /* 0x000fc4000bf05270 */
[----:B------:R-:W-:Y:S01]  /*13c0*/  USHF.L.U32 UR28, UR14, 0x1, URZ ;  /* 0x000000010e1c7899 */ /* 0x000fe2000800063f */
[----:B------:R-:W-:Y:S01]  /*13d0*/  LEA.HI R5, R5, R4, RZ, 0x3 ;  /* 0x0000000405057211 */ /* 0x000fe200078f18ff */
[----:B------:R-:W-:Y:S02]  /*13e0*/  UIADD3 UR16, -UR16, UR14, URZ ;  /* 0x0000000e10107290 */ /* 0x000fe4000fffe13f */
[----:B------:R-:W-:Y:S01]  /*13f0*/  USEL UR30, URZ, 0x1, UP0 ;  /* 0x000000013f1e7887 */ /* 0x000fe20008000000 */
[----:B------:R-:W-:Y:S01]  /*1400*/  LOP3.LUT R5, R5, 0xfffffff8, RZ, 0xc0, !PT ;  /* 0xfffffff805057812 */ /* 0x000fe200078ec0ff */
[----:B----4-:R-:W-:-:S04]  /*1410*/  ULEA UR12, UR6, UR12, 0x18 ;  /* 0x0000000c060c7291 */ /* 0x010fc8000f8ec03f */
[----:B------:R-:W-:Y:S01]  /*1420*/  IMAD.IADD R2, R4, 0x1, -R5 ;  /* 0x0000000104027824 */ /* 0x000fe200078e0a05 */
[----:B------:R-:W-:Y:S01]  /*1430*/  USHF.L.U32 UR6, UR7, 0x3, URZ ;  /* 0x0000000307067899 */ /* 0x000fe2000800063f */
[----:B------:R-:W-:Y:S01]  /*1440*/  SHF.R.S32.HI R5, RZ, 0x5, R0 ;  /* 0x00000005ff057819 */ /* 0x000fe20000011400 */
[----:B------:R-:W-:Y:S02]  /*1450*/  UIADD3 UR29, UR12, 0x40, URZ ;  /* 0x000000400c1d7890 */ /* 0x000fe4000fffe03f */
[----:B------:R-:W-:Y:S01]  /*1460*/  ULOP3.LUT UR6, UR6, 0x8, URZ, 0xc0, !UPT ;  /* 0x0000000806067892 */ /* 0x000fe2000f8ec03f */
[--C-:B------:R-:W-:Y:S01]  /*1470*/  SHF.R.S32.HI R3, RZ, 0x1f, R2.reuse ;  /* 0x0000001fff037819 */ /* 0x100fe20000011402 */
[C-C-:B------:R-:W-:Y:S01]  /*1480*/  IMAD R0, R5.reuse, -0x10, -R2.reuse ;  /* 0xfffffff005007824 */ /* 0x140fe200078e0a02 */
[----:B------:R-:W-:Y:S02]  /*1490*/  ULEA UR17, UR17, UR29, 0x3 ;  /* 0x0000001d11117291 */ /* 0x000fe4000f8e183f */
[----:B------:R-:W-:Y:S01]  /*14a0*/  ULOP3.LUT UR31, UR6, 0x8, URZ, 0x3c, !UPT ;  /* 0x00000008061f7892 */ /* 0x000fe2000f8e3c3f */
[----:B------:R-:W-:Y:S01]  /*14b0*/  IMAD.WIDE R2, R5, 0x10, R2 ;  /* 0x0000001005027825 */ /* 0x000fe200078e0202 */
[----:B------:R-:W-:-:S03]  /*14c0*/  ULOP3.LUT UR18, UR6, 0x18, URZ, 0x3c, !UPT ;  /* 0x0000001806127892 */ /* 0x000fc6000f8e3c3f */
[----:B------:R-:W-:Y:S02]  /*14d0*/  ULDC UR6, c[0x0][0x284] ;  /* 0x0000a10000067ab9 */ /* 0x000fe40000000800 */
[----:B------:R-:W-:-:S05]  /*14e0*/  VIADD R0, R0, UR6 ;  /* 0x0000000600007c36 */ /* 0x000fca0008000000 */
[----:B------:R3:W-:Y:S04]  /*14f0*/  STL [R1+0x8c], R0 ;  /* 0x00008c0001007387 */ /* 0x0007e80000100800 */
[----:B------:R3:W-:Y:S02]  /*1500*/  STL.64 [R1+0x90], R2 ;  /* 0x0000900201007387 */ /* 0x0007e40000100a00 */
.L_x_297:
[----:B---3--:R-:W-:Y:S01]  /*1510*/  IMAD.U32 R0, RZ, RZ, UR30 ;  /* 0x0000001eff007e24 */ /* 0x008fe2000f8e00ff */
[----:B0-2---:R-:W3:Y:S01]  /*1520*/  LDC R2, c[0x0][0x28c] ;  /* 0x0000a300ff027b82 */ /* 0x005ee20000000800 */
[----:B------:R-:W-:Y:S01]  /*1530*/  UMOV UR6, URZ ;  /* 0x0000003f00067c82 */ /* 0x000fe20008000000 */
[----:B------:R-:W-:Y:S02]  /*1540*/  UMOV UR19, UR5 ;  /* 0x0000000500137c82 */ /* 0x000fe40008000000 */
[----:B------:R-:W-:-:S04]  /*1550*/  SHF.L.U32 R0, R0, 0x1f, RZ ;  /* 0x0000001f00007819 */ /* 0x000fc800000006ff */
[----:B----4-:R-:W4:Y:S01]  /*1560*/  SYNCS.PHASECHK.TRANS64.TRYWAIT P0, [UR17+-0x8], R0 ;  /* 0xfffff800ff0075a7 */ /* 0x010f220008000151 */
[----:B---3--:R-:W-:Y:S01]  /*1570*/  ISETP.GE.AND P1, PT, R2, 0x1, PT ;  /* 0x000000010200780c */ /* 0x008fe20003f26270 */
[----:B----4-:R-:W-:-:S12]  /*1580*/  @!P0 BRA `(.L_x_15) ;  /* 0x000000e400d08947 */ /* 0x010fd80003800000 */
.L_x_318:
[----:B------:R4:W-:Y:S01]  /*1590*/  STL [R1+0x74], RZ ;  /* 0x000074ff01007387 */ /* 0x0009e20000100800 */
[----:B------:R-:W-:Y:S01]  /*15a0*/  UMOV UR7, URZ ;  /* 0x0000003f00077c82 */ /* 0x000fe20008000000 */
[----:B------:R-:W-:Y:S01]  /*15b0*/  UMOV UR8, URZ ;  /* 0x0000003f00087c82 */ /* 0x000fe20008000000 */
[----:B---3--:R-:W-:Y:S01]  /*15c0*/  IMAD.MOV.U32 R0, RZ, RZ, RZ ;  /* 0x000000ffff007224 */ /* 0x008fe200078e00ff */
[----:B------:R4:W-:Y:S01]  /*15d0*/  STL [R1+0x70], RZ ;  /* 0x000070ff01007387 */ /* 0x0009e20000100800 */
[----:B------:R-:W-:Y:S02]  /*15e0*/  CS2R R2, SRZ ;  /* 0x0000000000027805 */ /* 0x000fe4000001ff00 */
[----:B------:R-:W-:Y:S02]  /*15f0*/  CS2R R4, SRZ ;  /* 0x0000000000047805 */ /* 0x000fe4000001ff00 */
[----:B--2---:R-:W-:Y:S01]  /*1600*/  CS2R R6, SRZ ;  /* 0x0000000000067805 */ /* 0x004fe2000001ff00 */
[----:B------:R4:W-:Y:S01]  /*1610*/  STL [R1+0x6c], RZ ;  /* 0x00006cff01007387 */ /* 0x0009e20000100800 */
[----:B------:R-:W-:-:S02]  /*1620*/  CS2R R8, SRZ ;  /* 0x0000000000087805 */ /* 0x000fc4000001ff00 */
[----:B0-----:R-:W-:Y:S02]  /*1630*/  CS2R R10, SRZ ;  /* 0x00000000000a7805 */ /* 0x001fe4000001ff00 */
[----:B------:R-:W-:Y:S01]  /*1640*/  CS2R R12, SRZ ;  /* 0x00000000000c7805 */ /* 0x000fe2000001ff00 */
[----:B------:R4:W-:Y:S01]  /*1650*/  STL [R1+0x68], RZ ;  /* 0x000068ff01007387 */ /* 0x0009e20000100800 */
[----:B------:R-:W-:Y:S02]  /*1660*/  CS2R R14, SRZ ;  /* 0x00000000000e7805 */ /* 0x000fe4000001ff00 */
[----:B------:R-:W-:Y:S02]  /*1670*/  CS2R R16, SRZ ;  /* 0x0000000000107805 */ /* 0x000fe4000001ff00 */
[----:B-1----:R-:W-:Y:S01]  /*1680*/  CS2R R18, SRZ ;  /* 0x0000000000127805 */ /* 0x002fe2000001ff00 */
[----:B------:R4:W-:Y:S01]  /*1690*/  STL [R1+0x64], RZ ;  /* 0x000064ff01007387 */ /* 0x0009e20000100800 */
[----:B------:R-:W-:-:S02]  /*16a0*/  CS2R R20, SRZ ;  /* 0x0000000000147805 */ /* 0x000fc4000001ff00 */
[----:B------:R-:W-:Y:S02]  /*16b0*/  CS2R R22, SRZ ;  /* 0x0000000000167805 */ /* 0x000fe4000001ff00 */
[----:B------:R-:W-:Y:S01]  /*16c0*/  CS2R R152, SRZ ;  /* 0x0000000000987805 */ /* 0x000fe2000001ff00 */
[----:B------:R4:W-:Y:S01]  /*16d0*/  STL [R1+0x60], RZ ;  /* 0x000060ff01007387 */ /* 0x0009e20000100800 */
[----:B------:R-:W-:Y:S02]  /*16e0*/  CS2R R154, SRZ ;  /* 0x00000000009a7805 */ /* 0x000fe4000001ff00 */
[----:B------:R-:W-:Y:S02]  /*16f0*/  CS2R R156, SRZ ;  /* 0x00000000009c7805 */ /* 0x000fe4000001ff00 */
[----:B------:R-:W-:Y:S01]  /*1700*/  CS2R R158, SRZ ;  /* 0x00000000009e7805 */ /* 0x000fe2000001ff00 */
        /* <DEDUP_REMOVED lines=45> */
[----:B------:R-:W-:Y:S01]  /*19e0*/  IMAD.MOV.U32 R226, RZ, RZ, RZ ;  /* 0x000000ffffe27224 */ /* 0x000fe200078e00ff */
[----:B------:R-:W-:Y:S01]  /*19f0*/  CS2R R24, SRZ ;  /* 0x0000000000187805 */ /* 0x000fe2000001ff00 */
[----:B------:R-:W-:Y:S01]  /*1a00*/  IMAD.U32 R227, RZ, RZ, UR4 ;  /* 0x00000004ffe37e24 */ /* 0x000fe2000f8e00ff */
[----:B------:R4:W-:Y:S01]  /*1a10*/  STL [R1+0x2c], RZ ;  /* 0x00002cff01007387 */ /* 0x0009e20000100800 */
[----:B------:R-:W-:Y:S02]  /*1a20*/  CS2R R26, SRZ ;  /* 0x00000000001a7805 */ /* 0x000fe4000001ff00 */
[----:B------:R-:W-:-:S02]  /*1a30*/  CS2R R28, SRZ ;  /* 0x00000000001c7805 */ /* 0x000fc4000001ff00 */
[----:B------:R-:W-:Y:S01]  /*1a40*/  CS2R R30, SRZ ;  /* 0x00000000001e7805 */ /* 0x000fe2000001ff00 */
[----:B------:R4:W-:Y:S01]  /*1a50*/  STL [R1+0x28], RZ ;  /* 0x000028ff01007387 */ /* 0x0009e20000100800 */
[----:B------:R-:W-:Y:S02]  /*1a60*/  CS2R R32, SRZ ;  /* 0x0000000000207805 */ /* 0x000fe4000001ff00 */
[----:B------:R-:W-:Y:S02]  /*1a70*/  CS2R R34, SRZ ;  /* 0x0000000000227805 */ /* 0x000fe4000001ff00 */
[----:B------:R-:W-:Y:S01]  /*1a80*/  CS2R R36, SRZ ;  /* 0x0000000000247805 */ /* 0x000fe2000001ff00 */
        /* <DEDUP_REMOVED lines=36> */
[----:B------:R4:W-:Y:S01]  /*1cd0*/  STL [R1], RZ ;  /* 0x000000ff01007387 */ /* 0x0009e20000100800 */
[----:B------:R-:W-:Y:S02]  /*1ce0*/  CS2R R92, SRZ ;  /* 0x00000000005c7805 */ /* 0x000fe4000001ff00 */
[----:B------:R-:W-:Y:S02]  /*1cf0*/  CS2R R94, SRZ ;  /* 0x00000000005e7805 */ /* 0x000fe4000001ff00 */
[----:B------:R-:W-:Y:S02]  /*1d00*/  CS2R R96, SRZ ;  /* 0x0000000000607805 */ /* 0x000fe4000001ff00 */
[----:B------:R-:W-:Y:S02]  /*1d10*/  CS2R R98, SRZ ;  /* 0x0000000000627805 */ /* 0x000fe4000001ff00 */
[----:B------:R-:W-:-:S02]  /*1d20*/  CS2R R100, SRZ ;  /* 0x0000000000647805 */ /* 0x000fc4000001ff00 */
[----:B------:R-:W-:Y:S02]  /*1d30*/  CS2R R102, SRZ ;  /* 0x0000000000667805 */ /* 0x000fe4000001ff00 */
        /* <DEDUP_REMOVED lines=23> */
[----:B------:R-:W-:Y:S01]  /*1eb0*/  CS2R R150, SRZ ;  /* 0x0000000000967805 */ /* 0x000fe2000001ff00 */
[----:B----4-:R-:W-:Y:S06]  /*1ec0*/  @!P1 BRA `(.L_x_16) ;  /* 0x0000001000609947 */ /* 0x010fec0003800000 */
[----:B------:R-:W-:-:S06]  /*1ed0*/  UISETP.NE.AND UP0, UPT, UR27, 0x3, UPT ;  /* 0x000000031b00788c */ /* 0x000fcc000bf05270 */
[----:B------:R-:W-:-:S13]  /*1ee0*/  PLOP3.LUT P1, PT, PT, PT, UP0, 0x80, 0x0 ;  /* 0x000000000000781c */ /* 0x000fda0003f2f008 */
[----:B------:R-:W-:Y:S05]  /*1ef0*/  @!P1 BRA `(.L_x_17) ;  /* 0x0000000000049947 */ /* 0x000fea0003800000 */
[----:B------:R-:W-:Y:S01]  /*1f00*/  BPT.TRAP 0x1 ;  /* 0x000000040000795c */ /* 0x000fe20000300000 */
.L_x_17:
[----:B------:R-:W-:Y:S01]  /*1f10*/  ULEA UR6, UR5, UR12, 0x3 ;  /* 0x0000000c05067291 */ /* 0x000fe2000f8e183f */
[----:B------:R-:W-:-:S05]  /*1f20*/  IMAD.U32 R0, RZ, RZ, UR4 ;  /* 0x00000004ff007e24 */ /* 0x000fca000f8e00ff */
[----:B------:R-:W-:-:S04]  /*1f30*/  SHF.L.U32 R0, R0, 0x1f, RZ ;  /* 0x0000001f00007819 */ /* 0x000fc800000006ff */
[----:B------:R0:W1:Y:S01]  /*1f40*/  SYNCS.PHASECHK.TRANS64.TRYWAIT P0, [UR6], R0 ;  /* 0x00000000ff0075a7 */ /* 0x0000620008000146 */
[----:B------:R-:W-:Y:S05]  /*1f50*/  @!P1 BRA `(.L_x_18) ;  /* 0x0000000000049947 */ /* 0x000fea0003800000 */
[----:B------:R-:W-:Y:S01]  /*1f60*/  BPT.TRAP 0x1 ;  /* 0x000000040000795c */ /* 0x000fe20000300000 */
.L_x_18:
[----:B-1----:R-:W-:Y:S05]  /*1f70*/  @P0 BRA `(.L_x_19) ;  /* 0x0000000000080947 */ /* 0x002fea0003800000 */
[----:B------:R-:W1:Y:S02]  /*1f80*/  SYNCS.PHASECHK.TRANS64.TRYWAIT P0, [UR6], R0 ;  /* 0x00000000ff0075a7 */ /* 0x000e640008000146 */
[----:B-1----:R-:W-:Y:S05]  /*1f90*/  @!P0 BRA `(.L_x_20) ;  /* 0x000000dc00648947 */ /* 0x002fea0003800000 */
.L_x_19:
[----:B------:R2:W-:Y:S01]  /*1fa0*/  STL [R1+0x74], RZ ;  /* 0x000074ff01007387 */ /* 0x0005e20000100800 */
[----:B------:R-:W-:Y:S01]  /*1fb0*/  UIADD3 UR7, UR12, 0x1900, URZ ;  /* 0x000019000c077890 */ /* 0x000fe2000fffe03f */
[----:B------:R-:W-:Y:S01]  /*1fc0*/  WARPGROUP.ARRIVE ;  /* 0x00000000000079c5 */ /* 0x000fe20000000000 */
[----:B------:R-:W-:Y:S01]  /*1fd0*/  UIADD3 UR6, UR12, 0x100, URZ ;  /* 0x000001000c067890 */ /* 0x000fe2000fffe03f */
[----:B------:R2:W-:Y:S01]  /*1fe0*/  STL [R1+0x70], RZ ;  /* 0x000070ff01007387 */ /* 0x0005e20000100800 */
[----:B------:R-:W-:Y:S01]  /*1ff0*/  USHF.R.U32.HI UR7, URZ, 0x4, UR7 ;  /* 0x000000043f077899 */ /* 0x000fe20008011607 */
[----:B01----:R-:W-:Y:S01]  /*2000*/  IMAD.MOV.U32 R0, RZ, RZ, RZ ;  /* 0x000000ffff007224 */ /* 0x003fe200078e00ff */
[----:B------:R-:W-:Y:S01]  /*2010*/  USHF.R.U32.HI UR6, URZ, 0x4, UR6 ;  /* 0x000000043f067899 */ /* 0x000fe20008011606 */
[----:B------:R2:W-:Y:S01]  /*2020*/  STL [R1+0x6c], RZ ;  /* 0x00006cff01007387 */ /* 0x0005e20000100800 */
[----:B------:R-:W-:Y:S01]  /*2030*/  ULOP3.LUT UR7, UR7, 0x3fff, URZ, 0xc0, !UPT ;  /* 0x00003fff07077892 */ /* 0x000fe2000f8ec03f */
[----:B------:R-:W-:Y:S01]  /*2040*/  CS2R R2, SRZ ;  /* 0x0000000000027805 */ /* 0x000fe2000001ff00 */
[----:B------:R-:W-:Y:S01]  /*2050*/  ULOP3.LUT UR6, UR6, 0x3fff, URZ, 0xc0, !UPT ;  /* 0x00003fff06067892 */ /* 0x000fe2000f8ec03f */
[----:B------:R2:W-:Y:S01]  /*2060*/  STL [R1+0x68], RZ ;  /* 0x000068ff01007387 */ /* 0x0005e20000100800 */
[----:B------:R-:W-:Y:S01]  /*2070*/  ULOP3.LUT UR7, UR7, 0x10000, URZ, 0xfc, !UPT ;  /* 0x0001000007077892 */ /* 0x000fe2000f8efc3f */
[----:B------:R-:W-:Y:S01]  /*2080*/  CS2R R4, SRZ ;  /* 0x0000000000047805 */ /* 0x000fe2000001ff00 */
[----:B------:R-:W-:Y:S01]  /*2090*/  ULOP3.LUT UR6, UR6, 0x10000, URZ, 0xfc, !UPT ;  /* 0x0001000006067892 */ /* 0x000fe2000f8efc3f */
[----:B------:R2:W-:Y:S01]  /*20a0*/  STL [R1+0x64], RZ ;  /* 0x000064ff01007387 */ /* 0x0005e20000100800 */
[----:B------:R-:W-:Y:S01]  /*20b0*/  ULEA UR10, UR5, UR7, 0x9 ;  /* 0x00000007050a7291 */ /* 0x000fe2000f8e483f */
[----:B------:R-:W-:Y:S01]  /*20c0*/  CS2R R6, SRZ ;  /* 0x0000000000067805 */ /* 0x000fe2000001ff00 */
[----:B------:R-:W-:Y:S01]  /*20d0*/  ULEA UR8, UR5, UR6, 0x7 ;  /* 0x0000000605087291 */ /* 0x000fe2000f8e383f */
[----:B------:R2:W-:Y:S01]  /*20e0*/  STL [R1+0x60], RZ ;  /* 0x000060ff01007387 */ /* 0x0005e20000100800 */
[----:B------:R-:W-:Y:S01]  /*20f0*/  ULDC UR7, c[0x0][0x50c] ;  /* 0x0001430000077ab9 */ /* 0x000fe20000000800 */
[----:B------:R-:W-:Y:S01]  /*2100*/  UMOV UR9, 0xc0000010 ;  /* 0xc000001000097882 */ /* 0x000fe20000000000 */
[----:B------:R-:W-:Y:S01]  /*2110*/  UISETP.NE.AND UP0, UPT, UR7, 0x1, UPT ;  /* 0x000000010700788c */ /* 0x000fe2000bf05270 */
[----:B------:R2:W-:Y:S01]  /*2120*/  STL [R1+0x5c], RZ ;  /* 0x00005cff01007387 */ /* 0x0005e20000100800 */
[----:B------:R-:W-:Y:S01]  /*2130*/  UMOV UR11, 0xc0000010 ;  /* 0xc0000010000b7882 */ /* 0x000fe20000000000 */
[----:B------:R-:W-:Y:S01]  /*2140*/  UMOV UR6, 0x1 ;  /* 0x0000000100067882 */ /* 0x000fe20000000000 */
[----:B------:R-:W-:Y:S01]  /*2150*/  USEL UR7, URZ, 0x1, UP0 ;  /* 0x000000013f077887 */ /* 0x000fe20008000000 */
[----:B------:R2:W-:Y:S01]  /*2160*/  STL [R1+0x58], RZ ;  /* 0x000058ff01007387 */ /* 0x0005e20000100800 */
[----:B------:R-:W-:Y:S01]  /*2170*/  QGMMA.64x256x32.F32.E5M2.E5M2 R24, gdesc[UR8], RZ, !UPT, gsb0 ;  /* 0x03e00000081879f3 */ /* 0x000fe2000c0038ff */
[----:B------:R-:W-:-:S02]  /*2180*/  CS2R R8, SRZ ;  /* 0x0000000000087805 */ /* 0x000fc4000001ff00 */
[----:B------:R-:W-:Y:S01]  /*2190*/  CS2R R10, SRZ ;  /* 0x00000000000a7805 */ /* 0x000fe2000001ff00 */
[----:B------:R2:W-:Y:S01]  /*21a0*/  STL [R1+0x54], RZ ;  /* 0x000054ff01007387 */ /* 0x0005e20000100800 */
[----:B------:R-:W-:Y:S02]  /*21b0*/  ISETP.NE.AND P0, PT, RZ, UR7, PT ;  /* 0x00000007ff007c0c */ /* 0x000fe4000bf05270 */
        /* <DEDUP_REMOVED lines=56> */
[----:B------:R-:W-:Y:S01]  /*2540*/  CS2R R224, SRZ ;  /* 0x0000000000e07805 */ /* 0x000fe2000001ff00 */
[----:B------:R-:W-:Y:S01]  /*2550*/  IMAD.MOV.U32 R226, RZ, RZ, RZ ;  /* 0x000000ffffe27224 */ /* 0x000fe200078e00ff */
[----:B------:R2:W-:Y:S04]  /*2560*/  STL [R1+0x18], RZ ;  /* 0x000018ff01007387 */ /* 0x0005e80000100800 */
[----:B------:R2:W-:Y:S04]  /*2570*/  STL [R1+0x14], RZ ;  /* 0x000014ff01007387 */ /* 0x0005e80000100800 */
[----:B------:R2:W-:Y:S04]  /*2580*/  STL [R1+0x10], RZ ;  /* 0x000010ff01007387 */ /* 0x0005e80000100800 */
[----:B------:R2:W-:Y:S04]  /*2590*/  STL [R1+0xc], RZ ;  /* 0x00000cff01007387 */ /* 0x0005e80000100800 */
[----:B------:R2:W-:Y:S04]  /*25a0*/  STL [R1+0x8], RZ ;  /* 0x000008ff01007387 */ /* 0x0005e80000100800 */
[----:B------:R2:W-:Y:S04]  /*25b0*/  STL [R1+0x4], RZ ;  /* 0x000004ff01007387 */ /* 0x0005e80000100800 */
[----:B------:R2:W-:Y:S01]  /*25c0*/  STL [R1], RZ ;  /* 0x000000ff01007387 */ /* 0x0005e20000100800 */
[----:B------:R-:W-:Y:S05]  /*25d0*/  @!P0 BRA `(.L_x_21) ;  /* 0x0000000800808947 */ /* 0x000fea0003800000 */
[----:B------:R-:W-:Y:S02]  /*25e0*/  WARPGROUP.DEPBAR.LE gsb0, 0x0 ;  /* 0x00008000000079c5 */ /* 0x000fe40000010000 */
[----:B------:R-:W-:-:S01]  /*25f0*/  FADD R227, RZ, R122 ;  /* 0x0000007affe37221 */ /* 0x000fc20000000000 */
[----:B------:R-:W-:Y:S01]  /*2600*/  FADD R226, RZ, R24 ;  /* 0x00000018ffe27221 */ /* 0x000fe20000000000 */
[----:B------:R-:W-:-:S01]  /*2610*/  FADD R225, RZ, R25 ;  /* 0x00000019ffe17221 */ /* 0x000fc20000000000 */
[----:B------:R-:W-:Y:S01]  /*2620*/  FADD R224, RZ, R26 ;  /* 0x0000001affe07221 */ /* 0x000fe20000000000 */
[----:B------:R-:W-:-:S01]  /*2630*/  FADD R223, RZ, R27 ;  /* 0x0000001bffdf7221 */ /* 0x000fc20000000000 */
[----:B------:R0:W-:Y:S01]  /*2640*/  STL [R1], R227 ;  /* 0x000000e301007387 */ /* 0x0001e20000100800 */
[----:B------:R-:W-:-:S01]  /*2650*/  FADD R222, RZ, R28 ;  /* 0x0000001cffde7221 */ /* 0x000fc20000000000 */
[----:B------:R-:W-:Y:S01]  /*2660*/  FADD R221, RZ, R29 ;  /* 0x0000001dffdd7221 */ /* 0x000fe20000000000 */
[----:B------:R-:W-:-:S01]  /*2670*/  FADD R220, RZ, R30 ;  /* 0x0000001effdc7221 */ /* 0x000fc20000000000 */
[----:B------:R-:W-:Y:S01]  /*2680*/  FADD R219, RZ, R31 ;  /* 0x0000001fffdb7221 */ /* 0x000fe20000000000 */
[----:B------:R-:W-:-:S01]  /*2690*/  FADD R218, RZ, R32 ;  /* 0x00000020ffda7221 */ /* 0x000fc20000000000 */
[----:B------:R-:W-:Y:S01]  /*26a0*/  FADD R217, RZ, R33 ;  /* 0x00000021ffd97221 */ /* 0x000fe20000000000 */
[----:B------:R-:W-:-:S01]  /*26b0*/  FADD R216, RZ, R34 ;  /* 0x00000022ffd87221 */ /* 0x000fc20000000000 */
[----:B------:R-:W-:Y:S01]  /*26c0*/  FADD R215, RZ, R35 ;  /* 0x00000023ffd77221 */ /* 0x000fe20000000000 */
[----:B------:R-:W-:-:S01]  /*26d0*/  FADD R214, RZ, R36 ;  /* 0x00000024ffd67221 */ /* 0x000fc20000000000 */
[----:B0-----:R-:W-:Y:S01]  /*26e0*/  FADD R227, RZ, R123 ;  /* 0x0000007bffe37221 */ /* 0x001fe20000000000 */
[----:B------:R-:W-:-:S01]  /*26f0*/  FADD R213, RZ, R37 ;  /* 0x00000025ffd57221 */ /* 0x000fc20000000000 */
[----:B------:R-:W-:Y:S01]  /*2700*/  FADD R212, RZ, R38 ;  /* 0x00000026ffd47221 */ /* 0x000fe20000000000 */
[----:B------:R-:W-:-:S01]  /*2710*/  FADD R211, RZ, R39 ;  /* 0x00000027ffd37221 */ /* 0x000fc20000000000 */
[----:B------:R-:W-:Y:S01]  /*2720*/  FADD R210, RZ, R40 ;  /* 0x00000028ffd27221 */ /* 0x000fe20000000000 */
[----:B------:R0:W-:Y:S01]  /*2730*/  STL [R1+0x4], R227 ;  /* 0x000004e301007387 */ /* 0x0001e20000100800 */
        /* <DEDUP_REMOVED lines=93> */
[----:B------:R-:W-:Y:S01]  /*2d10*/  UMOV UR6, URZ ;  /* 0x0000003f00067c82 */ /* 0x000fe20008000000 */
[----:B0-----:R-:W-:-:S05]  /*2d20*/  FADD R227, RZ, R130 ;  /* 0x00000082ffe37221 */ /* 0x001fca0000000000 */
[----:B------:R0:W-:Y:S02]  /*2d30*/  STL [R1+0x20], R227 ;  /* 0x000020e301007387 */ /* 0x0001e40000100800 */
        /* <DEDUP_REMOVED lines=42> */
.L_x_21:
[----:B------:R-:W-:-:S04]  /*2fe0*/  UIADD3 UR19, UR5, 0x1, URZ ;  /* 0x0000000105137890 */ /* 0x000fc8000fffe03f */
[----:B------:R-:W-:-:S04]  /*2ff0*/  UISETP.NE.AND UP0, UPT, UR19, 0x3, UPT ;  /* 0x000000031300788c */ /* 0x000fc8000bf05270 */
[----:B------:R-:W-:Y:S02]  /*3000*/  USEL UR8, URZ, 0x1, UP0 ;  /* 0x000000013f087887 */ /* 0x000fe40008000000 */
[----:B------:R-:W-:Y:S02]  /*3010*/  USEL UR19, UR19, URZ, UP0 ;  /* 0x0000003f13137287 */ /* 0x000fe40008000000 */
[----:B------:R-:W-:-:S06]  /*3020*/  ULOP3.LUT UR8, UR4, UR8, URZ, 0x3c, !UPT ;  /* 0x0000000804087292 */ /* 0x000fcc000f8e3c3f */
[----:B0-----:R-:W-:Y:S01]  /*3030*/  IMAD.U32 R227, RZ, RZ, UR8 ;  /* 0x00000008ffe37e24 */ /* 0x001fe2000f8e00ff */
[----:B------:R-:W-:-:S06]  /*3040*/  UMOV UR8, 0x1 ;  /* 0x0000000100087882 */ /* 0x000fcc0000000000 */
.L_x_16:
[----:B------:R-:W-:-:S06]  /*3050*/  UISETP.GE.AND UP0, UPT, UR16, 0x1, UPT ;  /* 0x000000011000788c */ /* 0x000fcc000bf06270 */
[----:B------:R-:W-:-:S13]  /*3060*/  PLOP3.LUT P0, PT, PT, PT, UP0, 0x80, 0x0 ;  /* 0x000000000000781c */ /* 0x000fda0003f0f008 */
[----:B------:R-:W-:Y:S05]  /*3070*/  @!P0 BRA `(.L_x_22) ;  /* 0x0000001000708947 */ /* 0x000fea0003800000 */
[----:B------:R-:W-:Y:S01]  /*3080*/  IMAD.U32 R228, RZ, RZ, UR16 ;  /* 0x00000010ffe47e24 */ /* 0x000fe2000f8e00ff */
[----:B------:R-:W-:Y:S01]  /*3090*/  UMOV UR24, UR5 ;  /* 0x0000000500187c82 */ /* 0x000fe20008000000 */
[----:B------:R-:W-:-:S05]  /*30a0*/  ULDC UR32, c[0x0][0x50c] ;  /* 0x0001430000207ab9 */ /* 0x000fca0000000800 */
.L_x_30:
[----:B------:R-:W-:-:S06]  /*30b0*/  UISETP.NE.AND UP0, UPT, UR27, 0x3, UPT ;  /* 0x000000031b00788c */ /* 0x000fcc000bf05270 */
[----:B------:R-:W-:-:S13]  /*30c0*/  PLOP3.LUT P1, PT, PT, PT, UP0, 0x80, 0x0 ;  /* 0x000000000000781c */ /* 0x000fda0003f2f008 */
[----:B01----:R-:W-:Y:S05]  /*30d0*/  @!P1 BRA `(.L_x_23) ;  /* 0x0000000000049947 */ /* 0x003fea0003800000 */
[----:B------:R-:W-:Y:S01]  /*30e0*/  BPT.TRAP 0x1 ;  /* 0x000000040000795c */ /* 0x000fe20000300000 */
.L_x_23:
[----:B------:R-:W-:Y:S01]  /*30f0*/  ULEA UR9, UR19, UR12, 0x3 ;  /* 0x0000000c13097291 */ /* 0x000fe2000f8e183f */
[----:B------:R-:W-:-:S08]  /*3100*/  SHF.L.U32 R229, R227, 0x1f, RZ ;  /* 0x0000001fe3e57819 */ /* 0x000fd000000006ff */
[----:B------:R0:W1:Y:S01]  /*3110*/  SYNCS.PHASECHK.TRANS64.TRYWAIT P0, [UR9], R229 ;  /* 0x000000e5ff0075a7 */ /* 0x0000620008000149 */
[----:B------:R-:W-:Y:S05]  /*3120*/  @!P1 BRA `(.L_x_24) ;  /* 0x0000000000049947 */ /* 0x000fea0003800000 */
[----:B------:R-:W-:Y:S01]  /*3130*/  BPT.TRAP 0x1 ;  /* 0x000000040000795c */ /* 0x000fe20000300000 */
.L_x_24:
[----:B-1----:R-:W-:Y:S05]  /*3140*/  @P0 BRA `(.L_x_25) ;  /* 0x0000000000080947 */ /* 0x002fea0003800000 */
[----:B------:R-:W1:Y:S02]  /*3150*/  SYNCS.PHASECHK.TRANS64.TRYWAIT P0, [UR9], R229 ;  /* 0x000000e5ff0075a7 */ /* 0x000e640008000149 */
[----:B-1----:R-:W-:Y:S05]  /*3160*/  @!P0 BRA `(.L_x_26) ;  /* 0x000000cc00088947 */ /* 0x002fea0003800000 */
.L_x_25:
[----:B------:R-:W-:Y:S01]  /*3170*/  UIADD3 UR9, UR12, 0x100, URZ ;  /* 0x000001000c097890 */ /* 0x000fe2000fffe03f */
[----:B------:R-:W-:Y:S01]  /*3180*/  WARPGROUP.ARRIVE ;  /* 0x00000000000079c5 */ /* 0x000fe20000000000 */
[----:B------:R-:W-:Y:S02]  /*3190*/  UIADD3 UR10, UR12, 0x1900, URZ ;  /* 0x000019000c0a7890 */ /* 0x000fe4000fffe03f */
[----:B------:R-:W-:Y:S02]  /*31a0*/  UISETP.NE.AND UP0, UPT, UR7, URZ, UPT ;  /* 0x0000003f0700728c */ /* 0x000fe4000bf05270 */
[----:B------:R-:W-:Y:S02]  /*31b0*/  USHF.R.U32.HI UR9, URZ, 0x4, UR9 ;  /* 0x000000043f097899 */ /* 0x000fe40008011609 */
[----:B------:R-:W-:Y:S02]  /*31c0*/  USHF.R.U32.HI UR10, URZ, 0x4, UR10 ;  /* 0x000000043f0a7899 */ /* 0x000fe4000801160a */
[----:B------:R-:W-:-:S02]  /*31d0*/  USEL UR8, UR8, URZ, !UP0 ;  /* 0x0000003f08087287 */ /* 0x000fc4000c000000 */
[----:B------:R-:W-:Y:S02]  /*31e0*/  ULOP3.LUT UR9, UR9, 0x3fff, URZ, 0xc0, !UPT ;  /* 0x00003fff09097892 */ /* 0x000fe4000f8ec03f */
[----:B------:R-:W-:Y:S02]  /*31f0*/  ULOP3.LUT UR10, UR10, 0x3fff, URZ, 0xc0, !UPT ;  /* 0x00003fff0a0a7892 */ /* 0x000fe4000f8ec03f */
[----:B------:R-:W-:Y:S02]  /*3200*/  UISETP.NE.U32.AND UP0, UPT, UR8, URZ, UPT ;  /* 0x0000003f0800728c */ /* 0x000fe4000bf05070 */
[----:B------:R-:W-:Y:S02]  /*3210*/  ULOP3.LUT UR8, UR9, 0x10000, URZ, 0xfc, !UPT ;  /* 0x0001000009087892 */ /* 0x000fe4000f8efc3f */
[----:B------:R-:W-:Y:S02]  /*3220*/  ULOP3.LUT UR10, UR10, 0x10000, URZ, 0xfc, !UPT ;  /* 0x000100000a0a7892 */ /* 0x000fe4000f8efc3f */
[----:B------:R-:W-:-:S02]  /*3230*/  ULEA UR8, UR19, UR8, 0x7 ;  /* 0x0000000813087291 */ /* 0x000fc4000f8e383f */
[----:B------:R-:W-:Y:S01]  /*3240*/  ULEA UR10, UR19, UR10, 0x9 ;  /* 0x0000000a130a7291 */ /* 0x000fe2000f8e483f */
[----:B------:R-:W-:Y:S01]  /*3250*/  UMOV UR9, 0xc0000010 ;  /* 0xc000001000097882 */ /* 0x000fe20000000000 */
[----:B------:R-:W-:Y:S01]  /*3260*/  UMOV UR11, 0xc0000010 ;  /* 0xc0000010000b7882 */ /* 0x000fe20000000000 */
[----:B------:R-:W-:-:S06]  /*3270*/  UIADD3 UR6, UR6, 0x1, URZ ;  /* 0x0000000106067890 */ /* 0x000fcc000fffe03f */
[----:B------:R-:W-:Y:S01]  /*3280*/  QGMMA.64x256x32.F32.E5M2.E5M2 R24, gdesc[UR8], R24, UP0, gsb0 ;  /* 0x03e00000081879f3 */ /* 0x000fe2000b803818 */
[----:B------:R-:W-:-:S04]  /*3290*/  UISETP.NE.AND UP0, UPT, UR6, UR32, UPT ;  /* 0x000000200600728c */ /* 0x000fc8000bf05270 */
[----:B------:R-:W-:-:S06]  /*32a0*/  USEL UR7, URZ, 0x1, UP0 ;  /* 0x000000013f077887 */ /* 0x000fcc0008000000 */
[----:B------:R-:W-:Y:S01]  /*32b0*/  ISETP.NE.AND P0, PT, RZ, UR7, PT ;  /* 0x00000007ff007c0c */ /* 0x000fe2000bf05270 */
[----:B------:R-:W-:-:S12]  /*32c0*/  WARPGROUP.DEPBAR.LE gsb0, 0x1 ;  /* 0x00008000000079c5 */ /* 0x000fd80000010100 */
[----:B------:R-:W-:Y:S05]  /*32d0*/  @!P0 BRA `(.L_x_27) ;  /* 0x0000000c00808947 */ /* 0x000fea0003800000 */
[----:B------:R-:W-:Y:S02]  /*32e0*/  WARPGROUP.DEPBAR.LE gsb0, 0x0 ;  /* 0x00008000000079c5 */ /* 0x000fe40000010000 */
[----:B------:R-:W-:-:S01]  /*32f0*/  FADD R226, R24, R226 ;  /* 0x000000e218e27221 */ /* 0x000fc20000000000 */
[----:B------:R-:W-:Y:S01]  /*3300*/  FADD R225, R25, R225 ;  /* 0x000000e119e17221 */ /* 0x000fe20000000000 */
[----:B------:R1:W-:Y:S01]  /*3310*/  STL [R1+0x9c], R227 ;  /* 0x00009ce301007387 */ /* 0x0003e20000100800 */
[----:B------:R-:W-:-:S01]  /*3320*/  FADD R224, R26, R224 ;  /* 0x000000e01ae07221 */ /* 0x000fc20000000000 */
[----:B------:R-:W-:Y:S01]  /*3330*/  FADD R223, R27, R223 ;  /* 0x000000df1bdf7221 */ /* 0x000fe20000000000 */
[----:B------:R-:W-:-:S01]  /*3340*/  FADD R222, R28, R222 ;  /* 0x000000de1cde7221 */ /* 0x000fc20000000000 */
[----:B------:R-:W-:Y:S01]  /*3350*/  FADD R221, R29, R221 ;  /* 0x000000dd1ddd7221 */ /* 0x000fe20000000000 */
[----:B-1----:R-:W3:Y:S04]  /*3360*/  LDL.LU R227, [R1+0x30] ;  /* 0x0000300001e37983 */ /* 0x002ee80000300800 */
[----:B------:R1:W-:Y:S01]  /*3370*/  STL [R1+0xa0], R226 ;  /* 0x0000a0e201007387 */ /* 0x0003e20000100800 */
[----:B------:R-:W-:-:S01]  /*3380*/  FADD R220, R30, R220 ;  /* 0x000000dc1edc7221 */ /* 0x000fc20000000000 */
[----:B------:R-:W-:-:S02]  /*3390*/  FADD R219, R31, R219 ;  /* 0x000000db1fdb7221 */ /* 0x000fc40000000000 */
[----:B-1----:R-:W4:Y:S04]  /*33a0*/  LDL.LU R226, [R1+0x2c] ;  /* 0x00002c0001e27983 */ /* 0x002f280000300800 */
[----:B------:R1:W-:Y:S01]  /*33b0*/  STL [R1+0xa4], R225 ;  /* 0x0000a4e101007387 */ /* 0x0003e20000100800 */
[----:B------:R-:W-:-:S03]  /*33c0*/  FADD R218, R32, R218 ;  /* 0x000000da20da7221 */ /* 0x000fc60000000000 */
[----:B-1----:R-:W2:Y:S04]  /*33d0*/  LDL.LU R225, [R1+0x28] ;  /* 0x0000280001e17983 */ /* 0x002ea80000300800 */
        /* <DEDUP_REMOVED lines=9> */
[----:B------:R1:W-:Y:S04]  /*3470*/  STL [R1+0xb4], R221 ;  /* 0x0000b4dd01007387 */ /* 0x0003e80000100800 */
        /* <DEDUP_REMOVED lines=12> */
[----:B-1----:R-:W2:Y:S01]  /*3540*/  LDL.LU R215, [R1] ;  /* 0x0000000001d77983 */ /* 0x002ea20000300800 */
[----:B------:R-:W-:-:S01]  /*3550*/  FADD R214, R36, R214 ;  /* 0x000000d624d67221 */ /* 0x000fc20000000000 */
[----:B------:R-:W-:Y:S01]  /*3560*/  FADD R213, R37, R213 ;  /* 0x000000d525d57221 */ /* 0x000fe20000000000 */
[----:B------:R-:W-:-:S01]  /*3570*/  FADD R212, R38, R212 ;  /* 0x000000d426d47221 */ /* 0x000fc20000000000 */
[----:B------:R-:W-:Y:S01]  /*3580*/  FADD R211, R39, R211 ;  /* 0x000000d327d37221 */ /* 0x000fe20000000000 */
[----:B------:R-:W-:-:S01]  /*3590*/  FADD R210, R40, R210 ;  /* 0x000000d228d27221 */ /* 0x000fc20000000000 */
[----:B------:R-:W-:Y:S01]  /*35a0*/  STL [R1+0xd0], R214 ;  /* 0x0000d0d601007387 */ /* 0x000fe20000100800 */
        /* <DEDUP_REMOVED lines=11> */
[----:B------:R1:W-:Y:S01]  /*3660*/  STL [R1+0xdc], R211 ;  /* 0x0000dcd301007387 */ /* 0x0003e20000100800 */
[----:B------:R-:W-:-:S01]  /*3670*/  FADD R200, R50, R200 ;  /* 0x000000c832c87221 */ /* 0x000fc20000000000 */
[----:B------:R-:W-:Y:S01]  /*3680*/  FADD R199, R51, R199 ;  /* 0x000000c733c77221 */ /* 0x000fe20000000000 */
        /* <DEDUP_REMOVED lines=69> */
[----:B-----5:R-:W-:Y:S01]  /*3ae0*/  FADD R0, R121, R0 ;  /* 0x0000000079007221 */ /* 0x020fe20000000000 */
[----:B---3--:R-:W-:-:S01]  /*3af0*/  FADD R227, R134, R227 ;  /* 0x000000e386e37221 */ /* 0x008fc20000000000 */
[----:B----4-:R-:W-:Y:S01]  /*3b00*/  FADD R226, R133, R226 ;  /* 0x000000e285e27221 */ /* 0x010fe20000000000 */
[----:B--2---:R-:W-:-:S01]  /*3b10*/  FADD R225, R132, R225 ;  /* 0x000000e184e17221 */ /* 0x004fc20000000000 */
        /* <DEDUP_REMOVED lines=9> */
[----:B------:R-:W-:-:S05]  /*3bb0*/  FADD R215, R122, R215 ;  /* 0x000000d77ad77221 */ /* 0x000fca0000000000 */
[----:B------:R2:W-:Y:S04]  /*3bc0*/  STL [R1], R215 ;  /* 0x000000d701007387 */ /* 0x0005e80000100800 */
[----:B------:R3:W-:Y:S04]  /*3bd0*/  STL [R1+0x4], R216 ;  /* 0x000004d801007387 */ /* 0x0007e80000100800 */
        /* <DEDUP_REMOVED lines=8> */
[----:B-1----:R-:W4:Y:S04]  /*3c60*/  LDL.LU R211, [R1+0x34] ;  /* 0x0000340001d37983 */ /* 0x002f280000300800 */
[----:B------:R1:W-:Y:S04]  /*3c70*/  STL [R1+0x28], R225 ;  /* 0x000028e101007387 */ /* 0x0003e80000100800 */
[----:B------:R-:W4:Y:S04]  /*3c80*/  LDL.LU R212, [R1+0x38] ;  /* 0x0000380001d47983 */ /* 0x000f280000300800 */
[----:B------:R1:W-:Y:S04]  /*3c90*/  STL [R1+0x2c], R226 ;  /* 0x00002ce201007387 */ /* 0x0003e80000100800 */
[----:B------:R-:W4:Y:S04]  /*3ca0*/  LDL.LU R213, [R1+0x3c] ;  /* 0x00003c0001d57983 */ /* 0x000f280000300800 */
[----:B------:R1:W-:Y:S04]  /*3cb0*/  STL [R1+0x30], R227 ;  /* 0x000030e301007387 */ /* 0x0003e80000100800 */
[----:B------:R-:W4:Y:S04]  /*3cc0*/  LDL.LU R214, [R1+0x40] ;  /* 0x0000400001d67983 */ /* 0x000f280000300800 */
[----:B--2---:R-:W2:Y:S04]  /*3cd0*/  LDL.LU R215, [R1+0x44] ;  /* 0x0000440001d77983 */ /* 0x004ea80000300800 */
[----:B---3--:R-:W3:Y:S04]  /*3ce0*/  LDL.LU R216, [R1+0x48] ;  /* 0x0000480001d87983 */ /* 0x008ee80000300800 */
[----:B----4-:R-:W4:Y:S04]  /*3cf0*/  LDL.LU R217, [R1+0x4c] ;  /* 0x00004c0001d97983 */ /* 0x010f280000300800 */
[----:B0-----:R-:W4:Y:S04]  /*3d00*/  LDL.LU R218, [R1+0x50] ;  /* 0x0000500001da7983 */ /* 0x001f280000300800 */
[----:B------:R-:W4:Y:S04]  /*3d10*/  LDL.LU R219, [R1+0x54] ;  /* 0x0000540001db7983 */ /* 0x000f280000300800 */
[----:B------:R-:W4:Y:S04]  /*3d20*/  LDL.LU R220, [R1+0x58] ;  /* 0x0000580001dc7983 */ /* 0x000f280000300800 */
[----:B------:R-:W4:Y:S04]  /*3d30*/  LDL.LU R221, [R1+0x5c] ;  /* 0x00005c0001dd7983 */ /* 0x000f280000300800 */
[----:B------:R-:W4:Y:S04]  /*3d40*/  LDL.LU R222, [R1+0x60] ;  /* 0x0000600001de7983 */ /* 0x000f280000300800 */
[----:B------:R-:W4:Y:S04]  /*3d50*/  LDL.LU R223, [R1+0x64] ;  /* 0x0000640001df7983 */ /* 0x000f280000300800 */
[----:B------:R-:W4:Y:S04]  /*3d60*/  LDL.LU R224, [R1+0x68] ;  /* 0x0000680001e07983 */ /* 0x000f280000300800 */
[----:B-1----:R-:W4:Y:S04]  /*3d70*/  LDL.LU R225, [R1+0x6c] ;  /* 0x00006c0001e17983 */ /* 0x002f280000300800 */
[----:B------:R-:W4:Y:S04]  /*3d80*/  LDL.LU R226, [R1+0x70] ;  /* 0x0000700001e27983 */ /* 0x000f280000300800 */
[----:B------:R-:W4:Y:S01]  /*3d90*/  LDL.LU R227, [R1+0x74] ;  /* 0x0000740001e37983 */ /* 0x000f220000300800 */
[----:B------:R-:W-:-:S05]  /*3da0*/  FADD R211, R135, R211 ;  /* 0x000000d387d37221 */ /* 0x000fca0000000000 */
[----:B------:R0:W-:Y:S01]  /*3db0*/  STL [R1+0x34], R211 ;  /* 0x000034d301007387 */ /* 0x0001e20000100800 */
[----:B------:R-:W-:-:S03]  /*3dc0*/  FADD R212, R136, R212 ;  /* 0x000000d488d47221 */ /* 0x000fc60000000000 */
[----:B0-----:R1:W5:Y:S01]  /*3dd0*/  LDL.LU R211, [R1+0xdc] ;  /* 0x0000dc0001d37983 */ /* 0x0013620000300800 */
[----:B------:R-:W-:-:S03]  /*3de0*/  FADD R213, R137, R213 ;  /* 0x000000d589d57221 */ /* 0x000fc60000000000 */
[----:B------:R0:W-:Y:S01]  /*3df0*/  STL [R1+0x38], R212 ;  /* 0x000038d401007387 */ /* 0x0001e20000100800 */
[----:B------:R-:W-:-:S01]  /*3e00*/  FADD R214, R138, R214 ;  /* 0x000000d68ad67221 */ /* 0x000fc20000000000 */
[----:B--2---:R-:W-:Y:S02]  /*3e10*/  FADD R215, R139, R215 ;  /* 0x000000d78bd77221 */ /* 0x004fe40000000000 */
[----:B0-----:R1:W5:Y:S01]  /*3e20*/  LDL.LU R212, [R1+0xd8] ;  /* 0x0000d80001d47983 */ /* 0x0013620000300800 */
[----:B---3--:R-:W-:-:S03]  /*3e30*/  FADD R216, R140, R216 ;  /* 0x000000d88cd87221 */ /* 0x008fc60000000000 */
[----:B------:R0:W-:Y:S01]  /*3e40*/  STL [R1+0x3c], R213 ;  /* 0x00003cd501007387 */ /* 0x0001e20000100800 */
[----:B----4-:R-:W-:-:S03]  /*3e50*/  FADD R217, R141, R217 ;  /* 0x000000d98dd97221 */ /* 0x010fc60000000000 */
[----:B0-----:R1:W5:Y:S01]  /*3e60*/  LDL.LU R213, [R1+0xd4] ;  /* 0x0000d40001d57983 */ /* 0x0013620000300800 */
[----:B------:R-:W-:-:S03]  /*3e70*/  FADD R218, R142, R218 ;  /* 0x000000da8eda7221 */ /* 0x000fc60000000000 */
[----:B------:R0:W-:Y:S01]  /*3e80*/  STL [R1+0x40], R214 ;  /* 0x000040d601007387 */ /* 0x0001e20000100800 */
[----:B------:R-:W-:-:S01]  /*3e90*/  FADD R219, R143, R219 ;  /* 0x000000db8fdb7221 */ /* 0x000fc20000000000 */
[----:B------:R-:W-:Y:S02]  /*3ea0*/  FADD R220, R144, R220 ;  /* 0x000000dc90dc7221 */ /* 0x000fe40000000000 */
[----:B0-----:R1:W5:Y:S04]  /*3eb0*/  LDL.LU R214, [R1+0xd0] ;  /* 0x0000d00001d67983 */ /* 0x0013680000300800 */
[----:B------:R0:W-:Y:S01]  /*3ec0*/  STL [R1+0x44], R215 ;  /* 0x000044d701007387 */ /* 0x0001e20000100800 */
[----:B------:R-:W-:-:S01]  /*3ed0*/  FADD R221, R145, R221 ;  /* 0x000000dd91dd7221 */ /* 0x000fc20000000000 */
[----:B------:R-:W-:-:S02]  /*3ee0*/  FADD R222, R146, R222 ;  /* 0x000000de92de7221 */ /* 0x000fc40000000000 */
[----:B0-----:R1:W5:Y:S04]  /*3ef0*/  LDL.LU R215, [R1+0xcc] ;  /* 0x0000cc0001d77983 */ /* 0x0013680000300800 */
[----:B------:R0:W-:Y:S01]  /*3f00*/  STL [R1+0x48], R216 ;  /* 0x000048d801007387 */ /* 0x0001e20000100800 */
[----:B------:R-:W-:-:S03]  /*3f10*/  FADD R223, R147, R223 ;  /* 0x000000df93df7221 */ /* 0x000fc60000000000 */
        /* <DEDUP_REMOVED lines=13> */
[----:B------:R0:W-:Y:S04]  /*3ff0*/  STL [R1+0x5c], R221 ;  /* 0x00005cdd01007387 */ /* 0x0001e80000100800 */
        /* <DEDUP_REMOVED lines=12> */
[----:B0-----:R1:W5:Y:S01]  /*40c0*/  LDL.LU R227, [R1+0x9c] ;  /* 0x00009c0001e37983 */ /* 0x0013620000300800 */
[----:B------:R-:W-:-:S05]  /*40d0*/  UMOV UR6, URZ ;  /* 0x0000003f00067c82 */ /* 0x000fca0008000000 */
.L_x_27:
[----:B------:R-:W-:Y:S05]  /*40e0*/  @!P1 BRA `(.L_x_28) ;  /* 0x0000000000049947 */ /* 0x000fea0003800000 */
[----:B------:R-:W-:Y:S01]  /*40f0*/  BPT.TRAP 0x1 ;  /* 0x000000040000795c */ /* 0x000fe20000300000 */
.L_x_28:
[----:B------:R-:W-:Y:S02]  /*4100*/  UISETP.GT.U32.AND UP0, UPT, UR13, 0x1, UPT ;  /* 0x000000010d00788c */ /* 0x000fe4000bf04070 */
[----:B------:R-:W-:-:S04]  /*4110*/  ULEA UR8, UR24, UR12, 0x3 ;  /* 0x0000000c18087291 */ /* 0x000fc8000f8e183f */
[----:B------:R-:W-:Y:S01]  /*4120*/  UIADD3 UR8, UR8, 0x18, URZ ;  /* 0x0000001808087890 */ /* 0x000fe2000fffe03f */
[----:B------:R-:W-:-:S03]  /*4130*/  PLOP3.LUT P0, PT, PT, PT, UP0, 0x80, 0x0 ;  /* 0x000000000000781c */ /* 0x000fc60003f0f008 */
[----:B------:R-:W-:-:S09]  /*4140*/  UPRMT UR8, URZ, 0x654, UR8 ;  /* 0x000006543f087896 */ /* 0x000fd20008000008 */
[----:B------:R-:W-:Y:S01]  /*4150*/  SYNCS.ARRIVE.TRANS64.RED.A1T0 RZ, [UR8], RZ ;  /* 0x000000ffffff79a7 */ /* 0x000fe20008100408 */
[----:B------:R-:W-:Y:S05]  /*4160*/  @P0 BRA `(.L_x_29) ;  /* 0x0000000000040947 */ /* 0x000fea0003800000 */
[----:B------:R-:W-:Y:S01]  /*4170*/  BPT.TRAP 0x1 ;  /* 0x000000040000795c */ /* 0x000fe20000300000 */
.L_x_29:
[----:B------:R-:W-:Y:S01]  /*4180*/  UIADD3 UR19, UR19, 0x1, URZ ;  /* 0x0000000113137890 */ /* 0x000fe2000fffe03f */
[C---:B------:R-:W-:Y:S01]  /*4190*/  ISETP.GT.AND P0, PT, R228.reuse, 0x1, PT ;  /* 0x00000001e400780c */ /* 0x040fe20003f04270 */
[----:B------:R-:W-:Y:S01]  /*41a0*/  UIADD3 UR24, UR24, 0x1, URZ ;  /* 0x0000000118187890 */ /* 0x000fe2000fffe03f */
[----:B------:R-:W-:Y:S01]  /*41b0*/  VIADD R228, R228, 0xffffffff ;  /* 0xffffffffe4e47836 */ /* 0x000fe20000000000 */
[----:B------:R-:W-:Y:S02]  /*41c0*/  UISETP.NE.AND UP0, UPT, UR19, 0x3, UPT ;  /* 0x000000031300788c */ /* 0x000fe4000bf05270 */
[----:B------:R-:W-:Y:S02]  /*41d0*/  UISETP.NE.AND UP1, UPT, UR24, 0x3, UPT ;  /* 0x000000031800788c */ /* 0x000fe4000bf25270 */
[----:B------:R-:W-:Y:S02]  /*41e0*/  USEL UR8, URZ, 0x1, UP0 ;  /* 0x000000013f087887 */ /* 0x000fe40008000000 */
[----:B------:R-:W-:-:S02]  /*41f0*/  USEL UR19, UR19, URZ, UP0 ;  /* 0x0000003f13137287 */ /* 0x000fc40008000000 */
[----:B------:R-:W-:Y:S02]  /*4200*/  USEL UR24, UR24, URZ, UP1 ;  /* 0x0000003f18187287 */ /* 0x000fe40008800000 */
[----:B-----5:R-:W-:Y:S01]  /*4210*/  LOP3.LUT R227, R227, UR8, RZ, 0x3c, !PT ;  /* 0x00000008e3e37c12 */ /* 0x020fe2000f8e3cff */
[----:B------:R-:W-:Y:S01]  /*4220*/  UMOV UR8, 0x1 ;  /* 0x0000000100087882 */ /* 0x000fe20000000000 */
[----:B------:R-:W-:Y:S08]  /*4230*/  @P0 BRA `(.L_x_30) ;  /* 0xffffffec009c0947 */ /* 0x000ff0000383ffff */
.L_x_22:
[----:B------:R-:W-:-:S04]  /*4240*/  UISETP.NE.AND UP0, UPT, UR6, URZ, UPT ;  /* 0x0000003f0600728c */ /* 0x000fc8000bf05270 */
[----:B------:R-:W-:-:S06]  /*4250*/  USEL UR6, URZ, 0x1, !UP0 ;  /* 0x000000013f067887 */ /* 0x000fcc000c000000 */
[----:B------:R-:W-:-:S13]  /*4260*/  ISETP.NE.AND P0, PT, RZ, UR6, PT ;  /* 0x00000006ff007c0c */ /* 0x000fda000bf05270 */
[----:B------:R-:W-:Y:S05]  /*4270*/  @!P0 BRA `(.L_x_31) ;  /* 0x0000000c00dc8947 */ /* 0x000fea0003800000 */
[----:B------:R-:W3:Y:S04]  /*4280*/  LDL.LU R227, [R1+0x74] ;  /* 0x0000740001e37983 */ /* 0x000ee80000300800 */
[----:B---3--:R3:W-:Y:S04]  /*4290*/  STL [R1+0x9c], R227 ;  /* 0x00009ce301007387 */ /* 0x0087e80000100800 */
[----:B---3--:R-:W3:Y:S04]  /*42a0*/  LDL.LU R227, [R1+0x70] ;  /* 0x0000700001e37983 */ /* 0x008ee80000300800 */
        /* <DEDUP_REMOVED lines=55> */
[----:B---3--:R-:W3:Y:S01]  /*4620*/  LDL.LU R227, [R1] ;  /* 0x0000000001e37983 */ /* 0x008ee20000300800 */
[----:B------:R-:W-:-:S02]  /*4630*/  WARPGROUP.DEPBAR.LE gsb0, 0x0 ;  /* 0x00008000000079c5 */ /* 0x000fc40000010000 */
[----:B------:R-:W-:Y:S01]  /*4640*/  FADD R226, R24, R226 ;  /* 0x000000e218e27221 */ /* 0x000fe20000000000 */
        /* <DEDUP_REMOVED lines=97> */
[----:B---3--:R-:W-:-:S05]  /*4c60*/  FADD R227, R122, R227 ;  /* 0x000000e37ae37221 */ /* 0x008fca0000000000 */
[----:B------:R3:W-:Y:S04]  /*4c70*/  STL [R1], R227 ;  /* 0x000000e301007387 */ /* 0x0007e80000100800 */
[----:B---3--:R-:W3:Y:S02]  /*4c80*/  LDL.LU R227, [R1+0x10c] ;  /* 0x00010c0001e37983 */ /* 0x008ee40000300800 */
[----:B---3--:R-:W-:-:S05]  /*4c90*/  FADD R227, R123, R227 ;  /* 0x000000e37be37221 */ /* 0x008fca0000000000 */
[----:B------:R3:W-:Y:S04]  /*4ca0*/  STL [R1+0x4], R227 ;  /* 0x000004e301007387 */ /* 0x0007e80000100800 */
        /* <DEDUP_REMOVED lines=83> */
[----:B------:R3:W-:Y:S02]  /*51e0*/  STL [R1+0x74], R227 ;  /* 0x000074e301007387 */ /* 0x0007e40000100800 */
.L_x_31:
[----:B---3--:R-:W-:-:S04]  /*51f0*/  IMAD.U32 R227, RZ, RZ, UR31 ;  /* 0x0000001fffe37e24 */ /* 0x008fc8000f8e00ff */
[----:B------:R3:W-:Y:S01]  /*5200*/  SYNCS.ARRIVE.TRANS64.A1T0 RZ, [R227+UR29], RZ ;  /* 0x000000ffe3ff79a7 */ /* 0x0007e2000810001d */
[----:B------:R-:W-:Y:S02]  /*5210*/  WARPGROUP.DEPBAR.LE gsb0, 0x0 ;  /* 0x00008000000079c5 */ /* 0x000fe40000010000 */
[----:B------:R-:W4:Y:S02]  /*5220*/  LDC R24, c[0x0][0x28c] ;  /* 0x0000a300ff187b82 */ /* 0x000f240000000800 */
[----:B----4-:R-:W-:-:S13]  /*5230*/  ISETP.GE.AND P0, PT, R24, 0x1, PT ;  /* 0x000000011800780c */ /* 0x010fda0003f06270 */
[----:B---3--:R-:W-:Y:S05]  /*5240*/  @!P0 BRA `(.L_x_32) ;  /* 0x0000000000408947 */ /* 0x008fea0003800000 */
[----:B------:R-:W-:-:S06]  /*5250*/  UISETP.NE.AND UP0, UPT, UR27, 0x3, UPT ;  /* 0x000000031b00788c */ /* 0x000fcc000bf05270 */
[----:B------:R-:W-:-:S13]  /*5260*/  PLOP3.LUT P0, PT, PT, PT, UP0, 0x80, 0x0 ;  /* 0x000000000000781c */ /* 0x000fda0003f0f008 */
[----:B------:R-:W-:Y:S05]  /*5270*/  @!P0 BRA `(.L_x_33) ;  /* 0x0000000000048947 */ /* 0x000fea0003800000 */
[----:B------:R-:W-:Y:S01]  /*5280*/  BPT.TRAP 0x1 ;  /* 0x000000040000795c */ /* 0x000fe20000300000 */
.L_x_33:
[----:B------:R-:W-:Y:S02]  /*5290*/  UIADD3 UR8, UR16, UR5, URZ ;  /* 0x0000000510087290 */ /* 0x000fe4000fffe03f */
[----:B------:R-:W-:Y:S02]  /*52a0*/  UISETP.GT.U32.AND UP0, UPT, UR13, 0x1, UPT ;  /* 0x000000010d00788c */ /* 0x000fe4000bf04070 */
[----:B------:R-:W-:-:S04]  /*52b0*/  UIMAD.WIDE.U32 UR6, UR8, -0x55555555, URZ ;  /* 0xaaaaaaab080678a5 */ /* 0x000fc8000f8e003f */
[----:B------:R-:W-:Y:S01]  /*52c0*/  USHF.R.U32.HI UR6, URZ, 0x1, UR7 ;  /* 0x000000013f067899 */ /* 0x000fe20008011607 */
[----:B------:R-:W-:-:S03]  /*52d0*/  PLOP3.LUT P0, PT, PT, PT, UP0, 0x80, 0x0 ;  /* 0x000000000000781c */ /* 0x000fc60003f0f008 */
[----:B------:R-:W-:-:S04]  /*52e0*/  UIMAD UR8, UR6, -0x3, UR8 ;  /* 0xfffffffd060878a4 */ /* 0x000fc8000f8e0208 */
[----:B------:R-:W-:-:S04]  /*52f0*/  ULEA UR8, UR8, UR12, 0x3 ;  /* 0x0000000c08087291 */ /* 0x000fc8000f8e183f */
[----:B------:R-:W-:-:S04]  /*5300*/  UIADD3 UR8, UR8, 0x18, URZ ;  /* 0x0000001808087890 */ /* 0x000fc8000fffe03f */
[----:B------:R-:W-:-:S09]  /*5310*/  UPRMT UR8, URZ, 0x654, UR8 ;  /* 0x000006543f087896 */ /* 0x000fd20008000008 */
[----:B------:R-:W-:Y:S01]  /*5320*/  SYNCS.ARRIVE.TRANS64.RED.A1T0 RZ, [UR8], RZ ;  /* 0x000000ffffff79a7 */ /* 0x000fe20008100408 */
[----:B------:R-:W-:Y:S05]  /*5330*/  @P0 BRA `(.L_x_32) ;  /* 0x0000000000040947 */ /* 0x000fea0003800000 */
[----:B------:R-:W-:Y:S01]  /*5340*/  BPT.TRAP 0x1 ;  /* 0x000000040000795c */ /* 0x000fe20000300000 */
.L_x_32:
[----:B------:R-:W3:Y:S01]  /*5350*/  S2R R25, SR_TID.X ;  /* 0x0000000000197919 */ /* 0x000ee20000002100 */
[----:B------:R-:W-:Y:S01]  /*5360*/  IMAD.U32 R24, RZ, RZ, UR30 ;  /* 0x0000001eff187e24 */ /* 0x000fe2000f8e00ff */
[----:B------:R-:W-:Y:S01]  /*5370*/  UIADD3 UR5, UR28, UR5, URZ ;  /* 0x000000051c057290 */ /* 0x000fe2000fffe03f */
[----:B------:R-:W4:Y:S01]  /*5380*/  LDC R35, c[0x0][0x288] ;  /* 0x0000a200ff237b82 */ /* 0x000f220000000800 */
[----:B------:R-:W-:Y:S02]  /*5390*/  UISETP.GE.U32.AND UP1, UPT, UR28, 0x3, UPT ;  /* 0x000000031c00788c */ /* 0x000fe4000bf26070 */
[----:B------:R-:W-:Y:S01]  /*53a0*/  SHF.L.U32 R24, R24, 0x1f, RZ ;  /* 0x0000001f18187819 */ /* 0x000fe200000006ff */
[----:B------:R-:W-:Y:S02]  /*53b0*/  UISETP.GT.U32.AND UP0, UPT, UR5, 0x2, UPT ;  /* 0x000000020500788c */ /* 0x000fe4000bf04070 */
[----:B------:R-:W-:Y:S01]  /*53c0*/  UIMAD.WIDE.U32 UR6, UR5, -0x55555555, URZ ;  /* 0xaaaaaaab050678a5 */ /* 0x000fe2000f8e003f */
[----:B------:R-:W5:Y:S01]  /*53d0*/  SYNCS.PHASECHK.TRANS64.TRYWAIT P0, [UR17+0x8], R24 ;  /* 0x00000818ff0075a7 */ /* 0x000f620008000151 */
[----:B------:R-:W-:-:S02]  /*53e0*/  UISETP.LT.U32.AND UP0, UPT, UR28, 0x3, UP0 ;  /* 0x000000031c00788c */ /* 0x000fc40008701070 */
[----:B------:R-:W-:Y:S02]  /*53f0*/  USHF.R.U32.HI UR6, URZ, 0x1, UR7 ;  /* 0x000000013f067899 */ /* 0x000fe40008011607 */
[----:B------:R-:W-:Y:S02]  /*5400*/  USEL UR8, URZ, 0x1, !UP0 ;  /* 0x000000013f087887 */ /* 0x000fe4000c000000 */
[----:B------:R-:W-:Y:S02]  /*5410*/  UIMAD UR5, UR6, -0x3, UR5 ;  /* 0xfffffffd060578a4 */ /* 0x000fe4000f8e0205 */
[----:B------:R-:W-:-:S04]  /*5420*/  ULOP3.LUT UR4, UR4, UR8, URZ, 0x3c, !UPT ;  /* 0x0000000804047292 */ /* 0x000fc8000f8e3c3f */
[----:B------:R-:W-:Y:S01]  /*5430*/  @UP1 ULOP3.LUT UR4, UR4, 0x1, UR6, 0x78, !UPT ;  /* 0x0000000104041892 */ /* 0x000fe2000f8e7806 */
[----:B---3--:R-:W-:-:S04]  /*5440*/  SHF.R.S32.HI R26, RZ, 0x1f, R25 ;  /* 0x0000001fff1a7819 */ /* 0x008fc80000011419 */
[----:B------:R-:W-:-:S04]  /*5450*/  LEA.HI R26, R26, R25, RZ, 0x7 ;  /* 0x000000191a1a7211 */ /* 0x000fc800078f38ff */
[----:B------:R-:W-:-:S05]  /*5460*/  LOP3.LUT R26, R26, 0xffffff80, RZ, 0xc0, !PT ;  /* 0xffffff801a1a7812 */ /* 0x000fca00078ec0ff */
[----:B------:R-:W-:-:S05]  /*5470*/  IMAD.IADD R26, R25, 0x1, -R26 ;  /* 0x00000001191a7824 */ /* 0x000fca00078e0a1a */
[----:B------:R-:W-:-:S04]  /*5480*/  SHF.R.S32.HI R25, RZ, 0x1f, R26 ;  /* 0x0000001fff197819 */ /* 0x000fc8000001141a */
[----:B------:R-:W-:-:S04]  /*5490*/  LEA.HI R25, R25, R26, RZ, 0x2 ;  /* 0x0000001a19197211 */ /* 0x000fc800078f10ff */
[----:B------:R-:W-:-:S05]  /*54a0*/  LOP3.LUT R25, R25, 0xfffffffc, RZ, 0xc0, !PT ;  /* 0xfffffffc19197812 */ /* 0x000fca00078ec0ff */
[----:B------:R-:W-:-:S04]  /*54b0*/  IMAD.IADD R40, R26, 0x1, -R25 ;  /* 0x000000011a287824 */ /* 0x000fc800078e0a19 */
[----:B------:R-:W-:Y:S01]  /*54c0*/  IMAD.SHL.U32 R32, R40, 0x2, RZ ;  /* 0x0000000228207824 */ /* 0x000fe200078e00ff */
[----:B----45:R-:W-:Y:S06]  /*54d0*/  @!P0 BRA `(.L_x_34) ;  /* 0x000000a8004c8947 */ /* 0x030fec0003800000 */
.L_x_319:
[----:B------:R4:W-:Y:S01]  /*54e0*/  STL [R1+0xa0], R2 ;  /* 0x0000a00201007387 */ /* 0x0009e20000100800 */
[----:B------:R-:W-:Y:S01]  /*54f0*/  ULDC UR8, c[0x0][0x284] ;  /* 0x0000a10000087ab9 */ /* 0x000fe20000000800 */
[----:B------:R-:W-:Y:S01]  /*5500*/  SHF.R.S32.HI R33, RZ, 0x1f, R32 ;  /* 0x0000001fff217819 */ /* 0x000fe20000011420 */
[----:B------:R-:W-:Y:S01]  /*5510*/  ULDC.64 UR6, c[0x0][0x5d0] ;  /* 0x0001740000067ab9 */ /* 0x000fe20000000a00 */
[----:B----4-:R-:W4:Y:S04]  /*5520*/  LDL.LU R2, [R1+0x88] ;  /* 0x0000880001027983 */ /* 0x010f280000300800 */
[----:B------:R0:W-:Y:S04]  /*5530*/  STL [R1+0x9c], R0 ;  /* 0x00009c0001007387 */ /* 0x0001e80000100800 */
[----:B------:R-:W2:Y:S04]  /*5540*/  LDL R227, [R1+0x78] ;  /* 0x0000780001e37983 */ /* 0x000ea80000100800 */
[----:B0-----:R-:W3:Y:S01]  /*5550*/  LDL R0, [R1+0x84] ;  /* 0x0000840001007983 */ /* 0x001ee20000100800 */
[----:B----4-:R-:W-:-:S03]  /*5560*/  IMAD.SHL.U32 R37, R2, 0x100, RZ ;  /* 0x0000010002257824 */ /* 0x010fc600078e00ff */
[----:B------:R0:W5:Y:S01]  /*5570*/  LDL.LU R2, [R1+0xa0] ;  /* 0x0000a00001027983 */ /* 0x0001620000300800 */
[----:B---3--:R-:W-:-:S03]  /*5580*/  IMAD.SHL.U32 R34, R0, 0x40, RZ ;  /* 0x0000004000227824 */ /* 0x008fc600078e00ff */
[----:B------:R0:W5:Y:S02]  /*5590*/  LDL.LU R0, [R1+0x9c] ;  /* 0x00009c0001007983 */ /* 0x0001640000300800 */
[----:B------:R-:W-:Y:S02]  /*55a0*/  ISETP.GE.AND P0, PT, R34, UR8, PT ;  /* 0x0000000822007c0c */ /* 0x000fe4000bf06270 */
[----:B--2---:R-:W-:Y:S02]  /*55b0*/  SHF.R.S32.HI R38, RZ, 0x1f, R227 ;  /* 0x0000001fff267819 */ /* 0x004fe400000114e3 */
[----:B------:R-:W-:Y:S01]  /*55c0*/  ISETP.GE.OR P0, PT, R37, R35, P0 ;  /* 0x000000232500720c */ /* 0x000fe20000706670 */
[----:B------:R-:W-:-:S04]  /*55d0*/  IMAD.WIDE.U32 R24, R227, UR6, R32 ;  /* 0x00000006e3187c25 */ /* 0x000fc8000f8e0020 */
[----:B------:R-:W-:Y:S01]  /*55e0*/  IMAD R26, R38, UR6, RZ ;  /* 0x00000006261a7c24 */ /* 0x000fe2000f8e02ff */
[----:B------:R-:W-:Y:S02]  /*55f0*/  SHF.R.S32.HI R36, RZ, 0x1f, R37 ;  /* 0x0000001fff247819 */ /* 0x000fe40000011425 */
[----:B------:R-:W-:Y:S01]  /*5600*/  IADD3 R24, P1, R37, R24, RZ ;  /* 0x0000001825187210 */ /* 0x000fe20007f3e0ff */
[----:B------:R-:W-:-:S05]  /*5610*/  IMAD R27, R227, UR7, R26 ;  /* 0x00000007e31b7c24 */ /* 0x000fca000f8e021a */
[----:B------:R-:W-:Y:S01]  /*5620*/  IADD3.X R25, R36, R25, R27, P1, !PT ;  /* 0x0000001924197210 */ /* 0x000fe20000ffe41b */
[----:B0-----:R-:W-:Y:S06]  /*5630*/  @P0 BRA `(.L_x_35) ;  /* 0x0000008c00cc0947 */ /* 0x001fec0003800000 */
[----:B------:R0:W-:Y:S01]  /*5640*/  STL.64 [R1+0xa8], R4 ;  /* 0x0000a80401007387 */ /* 0x0001e20000100a00 */
[----:B------:R-:W2:Y:S01]  /*5650*/  LDC.64 R28, c[0x0][0x5c8] ;  /* 0x00017200ff1c7b82 */ /* 0x000ea20000000a00 */
[----:B------:R-:W-:Y:S02]  /*5660*/  ULDC.64 UR6, c[0x0][0x5c0] ;  /* 0x0001700000067ab9 */ /* 0x000fe40000000a00 */
[----:B0-----:R-:W3:Y:S04]  /*5670*/  LDL.64 R4, [R1+0x90] ;  /* 0x0000900001047983 */ /* 0x001ee80000100a00 */
[----:B-----5:R0:W-:Y:S04]  /*5680*/  STL [R1+0xa0], R2 ;  /* 0x0000a00201007387 */ /* 0x0201e80000100800 */
[----:B0-----:R-:W3:Y:S04]  /*5690*/  LDL.LU R2, [R1+0x84] ;  /* 0x0000840001027983 */ /* 0x001ee80000300800 */
[----:B------:R0:W-:Y:S04]  /*56a0*/  STL [R1+0x9c], R0 ;  /* 0x00009c0001007387 */ /* 0x0001e80000100800 */
[----:B0-----:R-:W4:Y:S01]  /*56b0*/  LDL R0, [R1+0x8c] ;  /* 0x00008c0001007983 */ /* 0x001f220000100800 */
[----:B---3--:R-:W-:-:S03]  /*56c0*/  IMAD.WIDE R30, R2, 0x40, R4 ;  /* 0x00000040021e7825 */ /* 0x008fc600078e0204 */
[----:B------:R0:W5:Y:S04]  /*56d0*/  LDL.LU.64 R4, [R1+0xa8] ;  /* 0x0000a80001047983 */ /* 0x0001680000300a00 */
[----:B------:R0:W5:Y:S01]  /*56e0*/  LDL.LU R2, [R1+0xa0] ;  /* 0x0000a00001027983 */ /* 0x0001620000300800 */
[-C--:B--2---:R-:W-:Y:S02]  /*56f0*/  IMAD R26, R31, R28.reuse, RZ ;  /* 0x0000001c1f1a7224 */ /* 0x084fe400078e02ff */
[----:B------:R-:W-:-:S04]  /*5700*/  IMAD.WIDE.U32 R24, R30, R28, R24 ;  /* 0x0000001c1e187225 */ /* 0x000fc800078e0018 */
[----:B------:R-:W-:Y:S01]  /*5710*/  IMAD R27, R30, R29, R26 ;  /* 0x0000001d1e1b7224 */ /* 0x000fe200078e021a */
[----:B------:R-:W-:Y:S01]  /*5720*/  LEA R26, P0, R28, R24, 0x3 ;  /* 0x000000181c1a7211 */ /* 0x000fe200078018ff */
[----:B----4-:R-:W-:Y:S01]  /*5730*/  IMAD.IADD R39, R0, 0x1, -R34 ;  /* 0x0000000100277824 */ /* 0x010fe200078e0a22 */
[----:B------:R-:W-:Y:S01]  /*5740*/  IADD3 R24, P1, R24, UR6, RZ ;  /* 0x0000000618187c10 */ /* 0x000fe2000ff3e0ff */
[----:B------:R0:W5:Y:S01]  /*5750*/  LDL.LU R0, [R1+0x9c] ;  /* 0x00009c0001007983 */ /* 0x0001620000300800 */
[----:B------:R-:W-:Y:S01]  /*5760*/  IMAD.IADD R27, R25, 0x1, R27 ;  /* 0x00000001191b7824 */ /* 0x000fe200078e021b */
[----:B------:R-:W-:-:S04]  /*5770*/  IADD3 R26, P3, R26, UR6, RZ ;  /* 0x000000061a1a7c10 */ /* 0x000fc8000ff7e0ff */
[----:B------:R-:W-:Y:S01]  /*5780*/  LEA.HI.X R29, R28, R27, R29, 0x3, P0 ;  /* 0x0000001b1c1d7211 */ /* 0x000fe200000f1c1d */
[----:B------:R-:W-:Y:S01]  /*5790*/  IMAD R28, R40, -0x2, R35 ;  /* 0xfffffffe281c7824 */ /* 0x000fe200078e0223 */
[----:B------:R-:W-:Y:S01]  /*57a0*/  FSETP.NEU.AND P0, PT, RZ, UR26, PT ;  /* 0x0000001aff007c0b */ /* 0x000fe2000bf0d000 */
[----:B------:R-:W-:Y:S01]  /*57b0*/  BSSY B0, `(.L_x_35) ;  /* 0x00008db000007945 */ /* 0x000fe20003800000 */
[----:B------:R-:W-:Y:S02]  /*57c0*/  IADD3.X R25, R27, UR7, RZ, P1, !PT ;  /* 0x000000071b197c10 */ /* 0x000fe40008ffe4ff */
[----:B------:R-:W-:Y:S01]  /*57d0*/  IADD3.X R27, R29, UR7, RZ, P3, !PT ;  /* 0x000000071d1b7c10 */ /* 0x000fe20009ffe4ff */
[----:B------:R-:W-:-:S08]  /*57e0*/  IMAD.IADD R34, R28, 0x1, -R37 ;  /* 0x000000011c227824 */ /* 0x000fd000078e0a25 */
[----:B0-----:R-:W-:Y:S05]  /*57f0*/  @!P0 BRA `(.L_x_36) ;  /* 0x0000006800d88947 */ /* 0x001fea0003800000 */
[----:B------:R-:W-:Y:S01]  /*5800*/  ULDC.64 UR6, c[0x0][0x5b8] ;  /* 0x00016e0000067ab9 */ /* 0x000fe20000000a00 */
[----:B------:R-:W-:Y:S01]  /*5810*/  ULDC.64 UR8, c[0x0][0x5a8] ;  /* 0x00016a0000087ab9 */ /* 0x000fe20000000a00 */
[----:B------:R-:W-:Y:S01]  /*5820*/  IMAD.WIDE.U32 R32, R227, UR6, R32 ;  /* 0x00000006e3207c25 */ /* 0x000fe2000f8e0020 */
[----:B------:R-:W-:Y:S03]  /*5830*/  BSSY B1, `(.L_x_37) ;  /* 0x0000010000017945 */ /* 0x000fe60003800000 */
[----:B------:R-:W-:Y:S01]  /*5840*/  IMAD R28, R38, UR6, RZ ;  /* 0x00000006261c7c24 */ /* 0x000fe2000f8e02ff */
[----:B------:R-:W-:-:S03]  /*5850*/  IADD3 R32, P0, R37, R32, RZ ;  /* 0x0000002025207210 */ /* 0x000fc60007f1e0ff */
[----:B------:R-:W-:Y:S01]  /*5860*/  IMAD R29, R227, UR7, R28 ;  /* 0x00000007e31d7c24 */ /* 0x000fe2000f8e021c */
[----:B------:R-:W-:Y:S02]  /*5870*/  ULDC.64 UR6, c[0x0][0x5b0] ;  /* 0x00016c0000067ab9 */ /* 0x000fe40000000a00 */
[----:B------:R-:W-:Y:S02]  /*5880*/  IMAD R35, R31, UR6, RZ ;  /* 0x000000061f237c24 */ /* 0x000fe4000f8e02ff */
[----:B------:R-:W-:Y:S02]  /*5890*/  IADD3.X R33, R36, R33, R29, P0, !PT ;  /* 0x0000002124217210 */ /* 0x000fe400007fe41d */
[----:B------:R-:W-:Y:S01]  /*58a0*/  ISETP.GE.AND P0, PT, R39, 0x1, PT ;  /* 0x000000012700780c */ /* 0x000fe20003f06270 */
[C---:B------:R-:W-:Y:S02]  /*58b0*/  IMAD R35, R30.reuse, UR7, R35 ;  /* 0x000000071e237c24 */ /* 0x040fe4000f8e0223 */
[----:B------:R-:W-:Y:S01]  /*58c0*/  IMAD.WIDE.U32 R28, R30, UR6, R32 ;  /* 0x000000061e1c7c25 */ /* 0x000fe2000f8e0020 */
[----:B------:R-:W-:-:S02]  /*58d0*/  ISETP.LT.OR P4, PT, R34, 0x1, !P0 ;  /* 0x000000012200780c */ /* 0x000fc40004781670 */
[----:B------:R-:W-:-:S04]  /*58e0*/  IADD3 R28, P1, R28, UR8, RZ ;  /* 0x000000081c1c7c10 */ /* 0x000fc8000ff3e0ff */
[--C-:B------:R-:W-:Y:S02]  /*58f0*/  IADD3.X R29, R29, UR9, R35.reuse, P1, !PT ;  /* 0x000000091d1d7c10 */ /* 0x100fe40008ffe423 */
[----:B------:R-:W-:-:S05]  /*5900*/  PRMT R35, RZ, 0x7610, R35 ;  /* 0x00007610ff237816 */ /* 0x000fca0000000023 */
[----:B------:R-:W-:Y:S05]  /*5910*/  @P4 BRA `(.L_x_38) ;  /* 0x0000000000044947 */ /* 0x000fea0003800000 */
[----:B------:R0:W5:Y:S02]  /*5920*/  LDG.E.U8 R35, desc[UR22][R28.64] ;  /* 0x000000161c237981 */ /* 0x000164000c1e1100 */
.L_x_38:
[----:B------:R-:W-:Y:S05]  /*5930*/  BSYNC B1 ;  /* 0x0000000000017941 */ /* 0x000fea0003800000 */
.L_x_37:
[----:B-----5:R-:W-:Y:S01]  /*5940*/  LOP3.LUT R35, R35, 0xff, RZ, 0xc0, !PT ;  /* 0x000000ff23237812 */ /* 0x020fe200078ec0ff */
[----:B------:R-:W-:Y:S01]  /*5950*/  BSSY B1, `(.L_x_39) ;  /* 0x000000b000017945 */ /* 0x000fe20003800000 */
[----:B------:R-:W-:Y:S02]  /*5960*/  ISETP.LT.OR P3, PT, R34, 0x2, !P0 ;  /* 0x000000022200780c */ /* 0x000fe40004761670 */
[----:B------:R-:W-:-:S05]  /*5970*/  F2FP.F16.E5M2.UNPACK_B R35, R35 ;  /* 0x00000023ff23723e */ /* 0x000fca00020004ff */
[----:B------:R-:W-:-:S05]  /*5980*/  HADD2.F32 R35, -RZ, R35.H0_H0 ;  /* 0x20000023ff237230 */ /* 0x000fca0000004100 */
[----:B------:R-:W-:-:S04]  /*5990*/  FMUL R35, R35, UR26 ;  /* 0x0000001a23237c20 */ /* 0x000fc80008400000 */
[----:B------:R-:W-:-:S05]  /*59a0*/  FFMA R35, R226, UR25, R35 ;  /* 0x00000019e2237c23 */ /* 0x000fca0008000023 */
[----:B------:R-:W-:Y:S02]  /*59b0*/  F2FP.SATFINITE.E5M2.F32.PACK_AB_MERGE_C R37, RZ, R35, RZ ;  /* 0x00000023ff25723e */ /* 0x000fe400048060ff */
[----:B------:R-:W-:-:S03]  /*59c0*/  PRMT R35, RZ, 0x7610, R35 ;  /* 0x00007610ff237816 */ /* 0x000fc60000000023 */
[----:B------:R2:W-:Y:S01]  /*59d0*/  @!P4 STG.E.U8 desc[UR22][R24.64], R37 ;  /* 0x000000251800c986 */ /* 0x0005e2000c101116 */
[----:B------:R-:W-:Y:S05]  /*59e0*/  @P3 BRA `(.L_x_40) ;  /* 0x0000000000043947 */ /* 0x000fea0003800000 */
[----:B------:R3:W5:Y:S02]  /*59f0*/  LDG.E.U8 R35, desc[UR22][R28.64+0x1] ;  /* 0x000001161c237981 */ /* 0x000764000c1e1100 */
.L_x_40:
[----:B------:R-:W-:Y:S05]  /*5a00*/  BSYNC B1 ;  /* 0x0000000000017941 */ /* 0x000fea0003800000 */
.L_x_39:
[----:B-----5:R-:W-:Y:S01]  /*5a10*/  LOP3.LUT R35, R35, 0xff, RZ, 0xc0, !PT ;  /* 0x000000ff23237812 */ /* 0x020fe200078ec0ff */
[----:B------:R-:W-:Y:S01]  /*5a20*/  BSSY B1, `(.L_x_41) ;  /* 0x0000013000017945 */ /* 0x000fe20003800000 */
[----:B--2---:R-:W-:Y:S02]  /*5a30*/  IADD3 R37, P1, R30, 0x8, RZ ;  /* 0x000000081e257810 */ /* 0x004fe40007f3e0ff */
[----:B------:R-:W-:-:S03]  /*5a40*/  F2FP.F16.E5M2.UNPACK_B R35, R35 ;  /* 0x00000023ff23723e */ /* 0x000fc600020004ff */
[----:B------:R-:W-:Y:S01]  /*5a50*/  IMAD.X R31, RZ, RZ, R31, P1 ;  /* 0x000000ffff1f7224 */ /* 0x000fe200008e061f */
[----:B------:R-:W-:Y:S01]  /*5a60*/  ISETP.GE.AND P1, PT, R39, 0x9, PT ;  /* 0x000000092700780c */ /* 0x000fe20003f26270 */
[----:B------:R-:W-:Y:S02]  /*5a70*/  HADD2.F32 R35, -RZ, R35.H0_H0 ;  /* 0x20000023ff237230 */ /* 0x000fe40000004100 */
[----:B------:R-:W-:Y:S01]  /*5a80*/  IMAD R36, R31, UR6, RZ ;  /* 0x000000061f247c24 */ /* 0x000fe2000f8e02ff */
[----:B------:R-:W-:Y:S01]  /*5a90*/  ISETP.LT.OR P5, PT, R34, 0x1, !P1 ;  /* 0x000000012200780c */ /* 0x000fe20004fa1670 */
[----:B------:R-:W-:-:S04]  /*5aa0*/  IMAD.WIDE.U32 R32, R37, UR6, R32 ;  /* 0x0000000625207c25 */ /* 0x000fc8000f8e0020 */
[----:B------:R-:W-:Y:S01]  /*5ab0*/  FMUL R30, R35, UR26 ;  /* 0x0000001a231e7c20 */ /* 0x000fe20008400000 */
[----:B------:R-:W-:-:S03]  /*5ac0*/  IMAD R37, R37, UR7, R36 ;  /* 0x0000000725257c24 */ /* 0x000fc6000f8e0224 */
[----:B------:R-:W-:Y:S01]  /*5ad0*/  FFMA R225, R225, UR25, R30 ;  /* 0x00000019e1e17c23 */ /* 0x000fe2000800001e */
[----:B------:R-:W-:Y:S02]  /*5ae0*/  IADD3 R30, P4, R32, UR8, RZ ;  /* 0x00000008201e7c10 */ /* 0x000fe4000ff9e0ff */
[----:B------:R-:W-:Y:S02]  /*5af0*/  PRMT R32, RZ, 0x7610, R32 ;  /* 0x00007610ff207816 */ /* 0x000fe40000000020 */
[----:B------:R-:W-:Y:S02]  /*5b00*/  F2FP.SATFINITE.E5M2.F32.PACK_AB_MERGE_C R225, RZ, R225, RZ ;  /* 0x000000e1ffe1723e */ /* 0x000fe400048060ff */
[----:B------:R-:W-:-:S03]  /*5b10*/  IADD3.X R31, R33, UR9, R37, P4, !PT ;  /* 0x00000009211f7c10 */ /* 0x000fc6000a7fe425 */
[----:B------:R2:W-:Y:S01]  /*5b20*/  @!P3 STG.E.U8 desc[UR22][R24.64+0x1], R225 ;  /* 0x000001e11800b986 */ /* 0x0005e2000c101116 */
[----:B------:R-:W-:Y:S05]  /*5b30*/  @P5 BRA `(.L_x_42) ;  /* 0x0000000000045947 */ /* 0x000fea0003800000 */
[----:B------:R4:W5:Y:S02]  /*5b40*/  LDG.E.U8 R32, desc[UR22][R30.64] ;  /* 0x000000161e207981 */ /* 0x000964000c1e1100 */
.L_x_42:
[----:B------:R-:W-:Y:S05]  /*5b50*/  BSYNC B1 ;  /* 0x0000000000017941 */ /* 0x000fea0003800000 */
.L_x_41:
[----:B-----5:R-:W-:Y:S01]  /*5b60*/  LOP3.LUT R32, R32, 0xff, RZ, 0xc0, !PT ;  /* 0x000000ff20207812 */ /* 0x020fe200078ec0ff */
[----:B------:R-:W-:Y:S01]  /*5b70*/  BSSY B1, `(.L_x_43) ;  /* 0x000000b000017945 */ /* 0x000fe20003800000 */
[----:B------:R-:W-:Y:S02]  /*5b80*/  ISETP.LT.OR P3, PT, R34, 0x2, !P1 ;  /* 0x000000022200780c */ /* 0x000fe40004f61670 */
[----:B------:R-:W-:-:S05]  /*5b90*/  F2FP.F16.E5M2.UNPACK_B R32, R32 ;  /* 0x00000020ff20723e */ /* 0x000fca00020004ff */
[----:B------:R-:W-:-:S05]  /*5ba0*/  HADD2.F32 R32, -RZ, R32.H0_H0 ;  /* 0x20000020ff207230 */ /* 0x000fca0000004100 */
[----:B------:R-:W-:Y:S01]  /*5bb0*/  FMUL R33, R32, UR26 ;  /* 0x0000001a20217c20 */ /* 0x000fe20008400000 */
[----:B------:R-:W-:-:S03]  /*5bc0*/  PRMT R32, RZ, 0x7610, R32 ;  /* 0x00007610ff207816 */ /* 0x000fc60000000020 */
[----:B------:R-:W-:-:S05]  /*5bd0*/  FFMA R33, R224, UR25, R33 ;  /* 0x00000019e0217c23 */ /* 0x000fca0008000021 */
[----:B------:R-:W-:-:S05]  /*5be0*/  F2FP.SATFINITE.E5M2.F32.PACK_AB_MERGE_C R33, RZ, R33, RZ ;  /* 0x00000021ff21723e */ /* 0x000fca00048060ff */
[----:B------:R0:W-:Y:S01]  /*5bf0*/  @!P5 STG.E.U8 desc[UR22][R26.64], R33 ;  /* 0x000000211a00d986 */ /* 0x0001e2000c101116 */
[----:B------:R-:W-:Y:S05]  /*5c00*/  @P3 BRA `(.L_x_44) ;  /* 0x0000000000043947 */ /* 0x000fea0003800000 */
[----:B------:R0:W5:Y:S02]  /*5c10*/  LDG.E.U8 R32, desc[UR22][R30.64+0x1] ;  /* 0x000001161e207981 */ /* 0x000164000c1e1100 */
.L_x_44:
[----:B------:R-:W-:Y:S05]  /*5c20*/  BSYNC B1 ;  /* 0x0000000000017941 */ /* 0x000fea0003800000 */
.L_x_43:
[----:B-----5:R-:W-:Y:S01]  /*5c30*/  LOP3.LUT R32, R32, 0xff, RZ, 0xc0, !PT ;  /* 0x000000ff20207812 */ /* 0x020fe200078ec0ff */
[----:B------:R-:W-:Y:S01]  /*5c40*/  BSSY B1, `(.L_x_45) ;  /* 0x000000b000017945 */ /* 0x000fe20003800000 */
[----:B------:R-:W-:Y:S02]  /*5c50*/  ISETP.LT.OR P4, PT, R34, 0x9, !P0 ;  /* 0x000000092200780c */ /* 0x000fe40004781670 */
[----:B------:R-:W-:-:S05]  /*5c60*/  F2FP.F16.E5M2.UNPACK_B R32, R32 ;  /* 0x00000020ff20723e */ /* 0x000fca00020004ff */
[----:B------:R-:W-:-:S05]  /*5c70*/  HADD2.F32 R32, -RZ, R32.H0_H0 ;  /* 0x20000020ff207230 */ /* 0x000fca0000004100 */
[----:B------:R-:W-:-:S04]  /*5c80*/  FMUL R32, R32, UR26 ;  /* 0x0000001a20207c20 */ /* 0x000fc80008400000 */
[----:B------:R-:W-:-:S05]  /*5c90*/  FFMA R32, R223, UR25, R32 ;  /* 0x00000019df207c23 */ /* 0x000fca0008000020 */
[----:B0-----:R-:W-:Y:S02]  /*5ca0*/  F2FP.SATFINITE.E5M2.F32.PACK_AB_MERGE_C R33, RZ, R32, RZ ;  /* 0x00000020ff21723e */ /* 0x001fe400048060ff */
[----:B------:R-:W-:-:S03]  /*5cb0*/  PRMT R32, RZ, 0x7610, R32 ;  /* 0x00007610ff207816 */ /* 0x000fc60000000020 */
[----:B------:R0:W-:Y:S01]  /*5cc0*/  @!P3 STG.E.U8 desc[UR22][R26.64+0x1], R33 ;  /* 0x000001211a00b986 */ /* 0x0001e2000c101116 */
[----:B------:R-:W-:Y:S05]  /*5cd0*/  @P4 BRA `(.L_x_46) ;  /* 0x0000000000044947 */ /* 0x000fea0003800000 */
[----:B------:R0:W5:Y:S02]  /*5ce0*/  LDG.E.U8 R32, desc[UR22][R28.64+0x8] ;  /* 0x000008161c207981 */ /* 0x000164000c1e1100 */
.L_x_46:
[----:B------:R-:W-:Y:S05]  /*5cf0*/  BSYNC B1 ;  /* 0x0000000000017941 */ /* 0x000fea0003800000 */
.L_x_45:
[----:B-----5:R-:W-:Y:S01]  /*5d00*/  LOP3.LUT R32, R32, 0xff, RZ, 0xc0, !PT ;  /* 0x000000ff20207812 */ /* 0x020fe200078ec0ff */
[----:B------:R-:W-:Y:S01]  /*5d10*/  BSSY B1, `(.L_x_47) ;  /* 0x000000b000017945 */ /* 0x000fe20003800000 */
[----:B------:R-:W-:Y:S02]  /*5d20*/  ISETP.LT.OR P3, PT, R34, 0xa, !P0 ;  /* 0x0000000a2200780c */ /* 0x000fe40004761670 */
[----:B------:R-:W-:-:S05]  /*5d30*/  F2FP.F16.E5M2.UNPACK_B R32, R32 ;  /* 0x00000020ff20723e */ /* 0x000fca00020004ff */
[----:B------:R-:W-:-:S05]  /*5d40*/  HADD2.F32 R32, -RZ, R32.H0_H0 ;  /* 0x20000020ff207230 */ /* 0x000fca0000004100 */
[----:B0-----:R-:W-:Y:S01]  /*5d50*/  FMUL R33, R32, UR26 ;  /* 0x0000001a20217c20 */ /* 0x001fe20008400000 */
[----:B------:R-:W-:-:S03]  /*5d60*/  PRMT R32, RZ, 0x7610, R32 ;  /* 0x00007610ff207816 */ /* 0x000fc60000000020 */
[----:B------:R-:W-:-:S05]  /*5d70*/  FFMA R33, R222, UR25, R33 ;  /* 0x00000019de217c23 */ /* 0x000fca0008000021 */
[----:B------:R-:W-:-:S05]  /*5d80*/  F2FP.SATFINITE.E5M2.F32.PACK_AB_MERGE_C R33, RZ, R33, RZ ;  /* 0x00000021ff21723e */ /* 0x000fca00048060ff */
[----:B------:R0:W-:Y:S01]  /*5d90*/  @!P4 STG.E.U8 desc[UR22][R24.64+0x8], R33 ;  /* 0x000008211800c986 */ /* 0x0001e2000c101116 */
[----:B------:R-:W-:Y:S05]  /*5da0*/  @P3 BRA `(.L_x_48) ;  /* 0x0000000000043947 */ /* 0x000fea0003800000 */
[----:B------:R0:W5:Y:S02]  /*5db0*/  LDG.E.U8 R32, desc[UR22][R28.64+0x9] ;  /* 0x000009161c207981 */ /* 0x000164000c1e1100 */
.L_x_48:
[----:B------:R-:W-:Y:S05]  /*5dc0*/  BSYNC B1 ;  /* 0x0000000000017941 */ /* 0x000fea0003800000 */
.L_x_47:
        /* <DEDUP_REMOVED lines=12> */
.L_x_50:
[----:B------:R-:W-:Y:S05]  /*5e90*/  BSYNC B1 ;  /* 0x0000000000017941 */ /* 0x000fea0003800000 */
.L_x_49:
        /* <DEDUP_REMOVED lines=12> */
.L_x_52:
[----:B------:R-:W-:Y:S05]  /*5f60*/  BSYNC B1 ;  /* 0x0000000000017941 */ /* 0x000fea0003800000 */
.L_x_51:
        /* <DEDUP_REMOVED lines=12> */
.L_x_54:
[----:B------:R-:W-:Y:S05]  /*6030*/  BSYNC B1 ;  /* 0x0000000000017941 */ /* 0x000fea0003800000 */
.L_x_53:
        /* <DEDUP_REMOVED lines=12> */
.L_x_56:
[----:B------:R-:W-:Y:S05]  /*6100*/  BSYNC B1 ;  /* 0x0000000000017941 */ /* 0x000fea0003800000 */
.L_x_55:
        /* <DEDUP_REMOVED lines=12> */
.L_x_58:
[----:B------:R-:W-:Y:S05]  /*61d0*/  BSYNC B1 ;  /* 0x0000000000017941 */ /* 0x000fea0003800000 */
.L_x_57:
        /* <DEDUP_REMOVED lines=12> */
.L_x_60:
[----:B------:R-:W-:Y:S05]  /*62a0*/  BSYNC B1 ;  /* 0x0000000000017941 */ /* 0x000fea0003800000 */
.L_x_59:
        /* <DEDUP_REMOVED lines=12> */
.L_x_62:
[----:B------:R-:W-:Y:S05]  /*6370*/  BSYNC B1 ;  /* 0x0000000000017941 */ /* 0x000fea0003800000 */
.L_x_61:
        /* <DEDUP_REMOVED lines=12> */
.L_x_64:
[----:B------:R-:W-:Y:S05]  /*6440*/  BSYNC B1 ;  /* 0x0000000000017941 */ /* 0x000fea0003800000 */
.L_x_63:
        /* <DEDUP_REMOVED lines=12> */
.L_x_66:
[----:B------:R-:W-:Y:S05]  /*6510*/  BSYNC B1 ;  /* 0x0000000000017941 */ /* 0x000fea0003800000 */
.L_x_65:
        /* <DEDUP_REMOVED lines=12> */
.L_x_68:
[----:B------:R-:W-:Y:S05]  /*65e0*/  BSYNC B1 ;  /* 0x0000000000017941 */ /* 0x000fea0003800000 */
.L_x_67:
        /* <DEDUP_REMOVED lines=12> */
.L_x_70:
[----:B------:R-:W-:Y:S05]  /*66b0*/  BSYNC B1 ;  /* 0x0000000000017941 */ /* 0x000fea0003800000 */
.L_x_69:
        /* <DEDUP_REMOVED lines=12> */
.L_x_72:
[----:B------:R-:W-:Y:S05]  /*6780*/  BSYNC B1 ;  /* 0x0000000000017941 */ /* 0x000fea0003800000 */
.L_x_71:
        /* <DEDUP_REMOVED lines=12> */
.L_x_74:
[----:B------:R-:W-:Y:S05]  /*6850*/  BSYNC B1 ;  /* 0x0000000000017941 */ /* 0x000fea0003800000 */
.L_x_73:
        /* <DEDUP_REMOVED lines=12> */
.L_x_76:
[----:B------:R-:W-:Y:S05]  /*6920*/  BSYNC B1 ;  /* 0x0000000000017941 */ /* 0x000fea0003800000 */
.L_x_75:
        /* <DEDUP_REMOVED lines=12> */
.L_x_78:
[----:B------:R-:W-:Y:S05]  /*69f0*/  BSYNC B1 ;  /* 0x0000000000017941 */ /* 0x000fea0003800000 */
.L_x_77:
        /* <DEDUP_REMOVED lines=12> */
.L_x_80:
[----:B------:R-:W-:Y:S05]  /*6ac0*/  BSYNC B1 ;  /* 0x0000000000017941 */ /* 0x000fea0003800000 */
.L_x_79:
        /* <DEDUP_REMOVED lines=12> */
.L_x_82:
[----:B------:R-:W-:Y:S05]  /*6b90*/  BSYNC B1 ;  /* 0x0000000000017941 */ /* 0x000fea0003800000 */
.L_x_81:
        /* <DEDUP_REMOVED lines=12> */
.L_x_84:
[----:B------:R-:W-:Y:S05]  /*6c60*/  BSYNC B1 ;  /* 0x0000000000017941 */ /* 0x000fea0003800000 */
.L_x_83:
        /* <DEDUP_REMOVED lines=12> */
.L_x_86:
[----:B------:R-:W-:Y:S05]  /*6d30*/  BSYNC B1 ;  /* 0x0000000000017941 */ /* 0x000fea0003800000 */
.L_x_85:
        /* <DEDUP_REMOVED lines=12> */
.L_x_88:
[----:B------:R-:W-:Y:S05]  /*6e00*/  BSYNC B1 ;  /* 0x0000000000017941 */ /* 0x000fea0003800000 */
.L_x_87:
        /* <DEDUP_REMOVED lines=12> */
.L_x_90:
[----:B------:R-:W-:Y:S05]  /*6ed0*/  BSYNC B1 ;  /* 0x0000000000017941 */ /* 0x000fea0003800000 */
.L_x_89:
        /* <DEDUP_REMOVED lines=12> */
.L_x_92:
[----:B------:R-:W-:Y:S05]  /*6fa0*/  BSYNC B1 ;  /* 0x0000000000017941 */ /* 0x000fea0003800000 */
.L_x_91:
        /* <DEDUP_REMOVED lines=12> */
.L_x_94:
[----:B------:R-:W-:Y:S05]  /*7070*/  BSYNC B1 ;  /* 0x0000000000017941 */ /* 0x000fea0003800000 */
.L_x_93:
        /* <DEDUP_REMOVED lines=12> */
.L_x_96:
[----:B------:R-:W-:Y:S05]  /*7140*/  BSYNC B1 ;  /* 0x0000000000017941 */ /* 0x000fea0003800000 */
.L_x_95:
        /* <DEDUP_REMOVED lines=12> */
.L_x_98:
[----:B------:R-:W-:Y:S05]  /*7210*/  BSYNC B1 ;  /* 0x0000000000017941 */ /* 0x000fea0003800000 */
.L_x_97:
        /* <DEDUP_REMOVED lines=12> */
.L_x_100:
[----:B------:R-:W-:Y:S05]  /*72e0*/  BSYNC B1 ;  /* 0x0000000000017941 */ /* 0x000fea0003800000 */
.L_x_99:
        /* <DEDUP_REMOVED lines=12> */
.L_x_102:
[----:B------:R-:W-:Y:S05]  /*73b0*/  BSYNC B1 ;  /* 0x0000000000017941 */ /* 0x000fea0003800000 */
.L_x_101:
        /* <DEDUP_REMOVED lines=12> */
.L_x_104:
[----:B------:R-:W-:Y:S05]  /*7480*/  BSYNC B1 ;  /* 0x0000000000017941 */ /* 0x000fea0003800000 */
.L_x_103:
        /* <DEDUP_REMOVED lines=12> */
.L_x_106:
[----:B------:R-:W-:Y:S05]  /*7550*/  BSYNC B1 ;  /* 0x0000000000017941 */ /* 0x000fea0003800000 */
.L_x_105:
        /* <DEDUP_REMOVED lines=12> */
.L_x_108:
[----:B------:R-:W-:Y:S05]  /*7620*/  BSYNC B1 ;  /* 0x0000000000017941 */ /* 0x000fea0003800000 */
.L_x_107:
        /* <DEDUP_REMOVED lines=12> */
.L_x_110:
[----:B------:R-:W-:Y:S05]  /*76f0*/  BSYNC B1 ;  /* 0x0000000000017941 */ /* 0x000fea0003800000 */
.L_x_109:
        /* <DEDUP_REMOVED lines=12> */
.L_x_112:
[----:B------:R-:W-:Y:S05]  /*77c0*/  BSYNC B1 ;  /* 0x0000000000017941 */ /* 0x000fea0003800000 */
.L_x_111:
        /* <DEDUP_REMOVED lines=12> */
.L_x_114:
[----:B------:R-:W-:Y:S05]  /*7890*/  BSYNC B1 ;  /* 0x0000000000017941 */ /* 0x000fea0003800000 */
.L_x_113:
        /* <DEDUP_REMOVED lines=12> */
.L_x_116:
[----:B------:R-:W-:Y:S05]  /*7960*/  BSYNC B1 ;  /* 0x0000000000017941 */ /* 0x000fea0003800000 */
.L_x_115:
        /* <DEDUP_REMOVED lines=12> */
.L_x_118:
[----:B------:R-:W-:Y:S05]  /*7a30*/  BSYNC B1 ;  /* 0x0000000000017941 */ /* 0x000fea0003800000 */
.L_x_117:
        /* <DEDUP_REMOVED lines=12> */
.L_x_120:
[----:B------:R-:W-:Y:S05]  /*7b00*/  BSYNC B1 ;  /* 0x0000000000017941 */ /* 0x000fea0003800000 */
.L_x_119:
        /* <DEDUP_REMOVED lines=12> */
.L_x_122:
[----:B------:R-:W-:Y:S05]  /*7bd0*/  BSYNC B1 ;  /* 0x0000000000017941 */ /* 0x000fea0003800000 */
.L_x_121:
        /* <DEDUP_REMOVED lines=12> */
.L_x_124:
[----:B------:R-:W-:Y:S05]  /*7ca0*/  BSYNC B1 ;  /* 0x0000000000017941 */ /* 0x000fea0003800000 */
.L_x_123:
        /* <DEDUP_REMOVED lines=12> */
.L_x_126:
[----:B------:R-:W-:Y:S05]  /*7d70*/  BSYNC B1 ;  /* 0x0000000000017941 */ /* 0x000fea0003800000 */
.L_x_125:
        /* <DEDUP_REMOVED lines=12> */
.L_x_128:
[----:B------:R-:W-:Y:S05]  /*7e40*/  BSYNC B1 ;  /* 0x0000000000017941 */ /* 0x000fea0003800000 */
.L_x_127:
        /* <DEDUP_REMOVED lines=12> */
.L_x_130:
[----:B------:R-:W-:Y:S05]  /*7f10*/  BSYNC B1 ;  /* 0x0000000000017941 */ /* 0x000fea0003800000 */
.L_x_129:
        /* <DEDUP_REMOVED lines=12> */
.L_x_132:
[----:B------:R-:W-:Y:S05]  /*7fe0*/  BSYNC B1 ;  /* 0x0000000000017941 */ /* 0x000fea0003800000 */
.L_x_131:
        /* <DEDUP_REMOVED lines=12> */
.L_x_134:
[----:B------:R-:W-:Y:S05]  /*80b0*/  BSYNC B1 ;  /* 0x0000000000017941 */ /* 0x000fea0003800000 */
.L_x_133:
        /* <DEDUP_REMOVED lines=12> */
.L_x_136:
[----:B------:R-:W-:Y:S05]  /*8180*/  BSYNC B1 ;  /* 0x0000000000017941 */ /* 0x000fea0003800000 */
.L_x_135:
        /* <DEDUP_REMOVED lines=12> */
.L_x_138:
[----:B------:R-:W-:Y:S05]  /*8250*/  BSYNC B1 ;  /* 0x0000000000017941 */ /* 0x000fea0003800000 */
.L_x_137:
        /* <DEDUP_REMOVED lines=12> */
.L_x_140:
[----:B------:R-:W-:Y:S05]  /*8320*/  BSYNC B1 ;  /* 0x0000000000017941 */ /* 0x000fea0003800000 */
.L_x_139:
        /* <DEDUP_REMOVED lines=12> */
.L_x_142:
[----:B------:R-:W-:Y:S05]  /*83f0*/  BSYNC B1 ;  /* 0x0000000000017941 */ /* 0x000fea0003800000 */
.L_x_141:
        /* <DEDUP_REMOVED lines=12> */
.L_x_144:
[----:B------:R-:W-:Y:S05]  /*84c0*/  BSYNC B1 ;  /* 0x0000000000017941 */ /* 0x000fea0003800000 */
.L_x_143:
        /* <DEDUP_REMOVED lines=12> */
.L_x_146:
[----:B------:R-:W-:Y:S05]  /*8590*/  BSYNC B1 ;  /* 0x0000000000017941 */ /* 0x000fea0003800000 */
.L_x_145:
        /* <DEDUP_REMOVED lines=12> */
.L_x_148:
[----:B------:R-:W-:Y:S05]  /*8660*/  BSYNC B1 ;  /* 0x0000000000017941 */ /* 0x000fea0003800000 */
.L_x_147:
        /* <DEDUP_REMOVED lines=12> */
.L_x_150:
[----:B------:R-:W-:Y:S05]  /*8730*/  BSYNC B1 ;  /* 0x0000000000017941 */ /* 0x000fea0003800000 */
.L_x_149:
        /* <DEDUP_REMOVED lines=12> */
.L_x_152:
[----:B------:R-:W-:Y:S05]  /*8800*/  BSYNC B1 ;  /* 0x0000000000017941 */ /* 0x000fea0003800000 */
.L_x_151:
        /* <DEDUP_REMOVED lines=12> */
.L_x_154:
[----:B------:R-:W-:Y:S05]  /*88d0*/  BSYNC B1 ;  /* 0x0000000000017941 */ /* 0x000fea0003800000 */
.L_x_153:
        /* <DEDUP_REMOVED lines=12> */
.L_x_156:
[----:B------:R-:W-:Y:S05]  /*89a0*/  BSYNC B1 ;  /* 0x0000000000017941 */ /* 0x000fea0003800000 */
.L_x_155:
        /* <DEDUP_REMOVED lines=12> */
.L_x_158:
[----:B------:R-:W-:Y:S05]  /*8a70*/  BSYNC B1 ;  /* 0x0000000000017941 */ /* 0x000fea0003800000 */
.L_x_157:
        /* <DEDUP_REMOVED lines=12> */
.L_x_160:
[----:B------:R-:W-:Y:S05]  /*8b40*/  BSYNC B1 ;  /* 0x0000000000017941 */ /* 0x000fea0003800000 */
.L_x_159:
        /* <DEDUP_REMOVED lines=12> */
.L_x_162:
[----:B------:R-:W-:Y:S05]  /*8c10*/  BSYNC B1 ;  /* 0x0000000000017941 */ /* 0x000fea0003800000 */
.L_x_161:
        /* <DEDUP_REMOVED lines=12> */
.L_x_164:
[----:B------:R-:W-:Y:S05]  /*8ce0*/  BSYNC B1 ;  /* 0x0000000000017941 */ /* 0x000fea0003800000 */
.L_x_163:
        /* <DEDUP_REMOVED lines=12> */
.L_x_166:
[----:B------:R-:W-:Y:S05]  /*8db0*/  BSYNC B1 ;  /* 0x0000000000017941 */ /* 0x000fea0003800000 */
.L_x_165:
        /* <DEDUP_REMOVED lines=12> */
.L_x_168:
[----:B------:R-:W-:Y:S05]  /*8e80*/  BSYNC B1 ;  /* 0x0000000000017941 */ /* 0x000fea0003800000 */
.L_x_167:
        /* <DEDUP_REMOVED lines=12> */
.L_x_170:
[----:B------:R-:W-:Y:S05]  /*8f50*/  BSYNC B1 ;  /* 0x0000000000017941 */ /* 0x000fea0003800000 */
.L_x_169:
        /* <DEDUP_REMOVED lines=12> */
.L_x_172:
[----:B------:R-:W-:Y:S05]  /*9020*/  BSYNC B1 ;  /* 0x0000000000017941 */ /* 0x000fea0003800000 */
.L_x_171:
        /* <DEDUP_REMOVED lines=12> */
.L_x_174:
[----:B------:R-:W-:Y:S05]  /*90f0*/  BSYNC B1 ;  /* 0x0000000000017941 */ /* 0x000fea0003800000 */
.L_x_173:
        /* <DEDUP_REMOVED lines=12> */
.L_x_176:
[----:B------:R-:W-:Y:S05]  /*91c0*/  BSYNC B1 ;  /* 0x0000000000017941 */ /* 0x000fea0003800000 */
.L_x_175:
        /* <DEDUP_REMOVED lines=12> */
.L_x_178:
[----:B------:R-:W-:Y:S05]  /*9290*/  BSYNC B1 ;  /* 0x0000000000017941 */ /* 0x000fea0003800000 */
.L_x_177:
        /* <DEDUP_REMOVED lines=12> */
.L_x_180:
[----:B------:R-:W-:Y:S05]  /*9360*/  BSYNC B1 ;  /* 0x0000000000017941 */ /* 0x000fea0003800000 */
.L_x_179:
        /* <DEDUP_REMOVED lines=12> */
.L_x_182:
[----:B------:R-:W-:Y:S05]  /*9430*/  BSYNC B1 ;  /* 0x0000000000017941 */ /* 0x000fea0003800000 */
.L_x_181:
        /* <DEDUP_REMOVED lines=12> */
.L_x_184:
[----:B------:R-:W-:Y:S05]  /*9500*/  BSYNC B1 ;  /* 0x0000000000017941 */ /* 0x000fea0003800000 */
.L_x_183:
        /* <DEDUP_REMOVED lines=12> */
.L_x_186:
[----:B------:R-:W-:Y:S05]  /*95d0*/  BSYNC B1 ;  /* 0x0000000000017941 */ /* 0x000fea0003800000 */
.L_x_185:
        /* <DEDUP_REMOVED lines=12> */
.L_x_188:
[----:B------:R-:W-:Y:S05]  /*96a0*/  BSYNC B1 ;  /* 0x0000000000017941 */ /* 0x000fea0003800000 */
.L_x_187:
[----:B-----5:R-:W-:Y:S01]  /*96b0*/  LOP3.LUT R32, R32, 0xff, RZ, 0xc0, !PT ;  /* 0x000000ff20207812 */ /* 0x020fe200078ec0ff */
[----:B------:R-:W-:Y:S01]  /*96c0*/  BSSY B1, `(.L_x_189) ;  /* 0x000000b000017945 */ /* 0x000fe20003800000 */
[----:B------:R-:W-:Y:S02]  /*96d0*/  ISETP.LT.OR P4, PT, R34, 0x99, !P0 ;  /* 0x000000992200780c */ /* 0x000fe40004781670 */
[----:B------:R-:W-:-:S05]  /*96e0*/  F2FP.F16.E5M2.UNPACK_B R32, R32 ;  /* 0x00000020ff20723e */ /* 0x000fca00020004ff */
[----:B------:R-:W-:-:S05]  /*96f0*/  HADD2.F32 R32, -RZ, R32.H0_H0 ;  /* 0x20000020ff207230 */ /* 0x000fca0000004100 */
[----:B------:R-:W-:-:S04]  /*9700*/  FMUL R32, R32, UR26 ;  /* 0x0000001a20207c20 */ /* 0x000fc80008400000 */
[----:B------:R-:W-:Y:S01]  /*9710*/  FFMA R32, R23, UR25, R32 ;  /* 0x0000001917207c23 */ /* 0x000fe20008000020 */
[----:B------:R-:W-:-:S04]  /*9720*/  PRMT R23, RZ, 0x7610, R23 ;  /* 0x00007610ff177816 */ /* 0x000fc80000000017 */
[----:B0-----:R-:W-:-:S05]  /*9730*/  F2FP.SATFINITE.E5M2.F32.PACK_AB_MERGE_C R33, RZ, R32, RZ ;  /* 0x00000020ff21723e */ /* 0x001fca00048060ff */
[----:B------:R0:W-:Y:S01]  /*9740*/  @!P3 STG.E.U8 desc[UR22][R26.64+0x91], R33 ;  /* 0x000091211a00b986 */ /* 0x0001e2000c101116 */
[----:B------:R-:W-:Y:S05]  /*9750*/  @P4 BRA `(.L_x_190) ;  /* 0x0000000000044947 */ /* 0x000fea0003800000 */
[----:B------:R0:W5:Y:S02]  /*9760*/  LDG.E.U8 R23, desc[UR22][R28.64+0x98] ;  /* 0x000098161c177981 */ /* 0x000164000c1e1100 */
.L_x_190:
[----:B------:R-:W-:Y:S05]  /*9770*/  BSYNC B1 ;  /* 0x0000000000017941 */ /* 0x000fea0003800000 */
.L_x_189:
        /* <DEDUP_REMOVED lines=8> */
[----:B------:R-:W-:-:S05]  /*9800*/  F2FP.SATFINITE.E5M2.F32.PACK_AB_MERGE_C R23, RZ, R23, RZ ;  /* 0x00000017ff17723e */ /* 0x000fca00048060ff */
[----:B------:R0:W-:Y:S01]  /*9810*/  @!P4 STG.E.U8 desc[UR22][R24.64+0x98], R23 ;  /* 0x000098171800c986 */ /* 0x0001e2000c101116 */
[----:B------:R-:W-:Y:S05]  /*9820*/  @P3 BRA `(.L_x_192) ;  /* 0x0000000000043947 */ /* 0x000fea0003800000 */
[----:B------:R0:W5:Y:S02]  /*9830*/  LDG.E.U8 R22, desc[UR22][R28.64+0x99] ;  /* 0x000099161c167981 */ /* 0x000164000c1e1100 */
.L_x_192:
[----:B------:R-:W-:Y:S05]  /*9840*/  BSYNC B1 ;  /* 0x0000000000017941 */ /* 0x000fea0003800000 */
.L_x_191:
        /* <DEDUP_REMOVED lines=12> */
.L_x_194:
[----:B------:R-:W-:Y:S05]  /*9910*/  BSYNC B1 ;  /* 0x0000000000017941 */ /* 0x000fea0003800000 */
.L_x_193:
        /* <DEDUP_REMOVED lines=12> */
.L_x_196:
[----:B------:R-:W-:Y:S05]  /*99e0*/  BSYNC B1 ;  /* 0x0000000000017941 */ /* 0x000fea0003800000 */
.L_x_195:
        /* <DEDUP_REMOVED lines=12> */
.L_x_198:
[----:B------:R-:W-:Y:S05]  /*9ab0*/  BSYNC B1 ;  /* 0x0000000000017941 */ /* 0x000fea0003800000 */
.L_x_197:
        /* <DEDUP_REMOVED lines=12> */
.L_x_200:
[----:B------:R-:W-:Y:S05]  /*9b80*/  BSYNC B1 ;  /* 0x0000000000017941 */ /* 0x000fea0003800000 */
.L_x_199:
        /* <DEDUP_REMOVED lines=12> */
.L_x_202:
[----:B------:R-:W-:Y:S05]  /*9c50*/  BSYNC B1 ;  /* 0x0000000000017941 */ /* 0x000fea0003800000 */
.L_x_201:
        /* <DEDUP_REMOVED lines=12> */
.L_x_204:
[----:B------:R-:W-:Y:S05]  /*9d20*/  BSYNC B1 ;  /* 0x0000000000017941 */ /* 0x000fea0003800000 */
.L_x_203:
        /* <DEDUP_REMOVED lines=12> */
.L_x_206:
[----:B------:R-:W-:Y:S05]  /*9df0*/  BSYNC B1 ;  /* 0x0000000000017941 */ /* 0x000fea0003800000 */
.L_x_205:
        /* <DEDUP_REMOVED lines=12> */
.L_x_208:
[----:B------:R-:W-:Y:S05]  /*9ec0*/  BSYNC B1 ;  /* 0x0000000000017941 */ /* 0x000fea0003800000 */
.L_x_207:
        /* <DEDUP_REMOVED lines=12> */
.L_x_210:
[----:B------:R-:W-:Y:S05]  /*9f90*/  BSYNC B1 ;  /* 0x0000000000017941 */ /* 0x000fea0003800000 */
.L_x_209:
        /* <DEDUP_REMOVED lines=12> */
.L_x_212:
[----:B------:R-:W-:Y:S05]  /*a060*/  BSYNC B1 ;  /* 0x0000000000017941 */ /* 0x000fea0003800000 */
.L_x_211:
        /* <DEDUP_REMOVED lines=12> */
.L_x_214:
[----:B------:R-:W-:Y:S05]  /*a130*/  BSYNC B1 ;  /* 0x0000000000017941 */ /* 0x000fea0003800000 */
.L_x_213:
        /* <DEDUP_REMOVED lines=12> */
.L_x_216:
[----:B------:R-:W-:Y:S05]  /*a200*/  BSYNC B1 ;  /* 0x0000000000017941 */ /* 0x000fea0003800000 */
.L_x_215:
        /* <DEDUP_REMOVED lines=12> */
.L_x_218:
[----:B------:R-:W-:Y:S05]  /*a2d0*/  BSYNC B1 ;  /* 0x0000000000017941 */ /* 0x000fea0003800000 */
.L_x_217:
        /* <DEDUP_REMOVED lines=12> */
.L_x_220:
[----:B------:R-:W-:Y:S05]  /*a3a0*/  BSYNC B1 ;  /* 0x0000000000017941 */ /* 0x000fea0003800000 */
.L_x_219:
        /* <DEDUP_REMOVED lines=12> */
.L_x_222:
[----:B------:R-:W-:Y:S05]  /*a470*/  BSYNC B1 ;  /* 0x0000000000017941 */ /* 0x000fea0003800000 */
.L_x_221:
        /* <DEDUP_REMOVED lines=12> */
.L_x_224:
[----:B------:R-:W-:Y:S05]  /*a540*/  BSYNC B1 ;  /* 0x0000000000017941 */ /* 0x000fea0003800000 */
.L_x_223:
        /* <DEDUP_REMOVED lines=12> */
.L_x_226:
[----:B------:R-:W-:Y:S05]  /*a610*/  BSYNC B1 ;  /* 0x0000000000017941 */ /* 0x000fea0003800000 */
.L_x_225:
        /* <DEDUP_REMOVED lines=12> */
.L_x_228:
[----:B------:R-:W-:Y:S05]  /*a6e0*/  BSYNC B1 ;  /* 0x0000000000017941 */ /* 0x000fea0003800000 */
.L_x_227:
        /* <DEDUP_REMOVED lines=12> */
.L_x_230:
[----:B------:R-:W-:Y:S05]  /*a7b0*/  BSYNC B1 ;  /* 0x0000000000017941 */ /* 0x000fea0003800000 */
.L_x_229:
        /* <DEDUP_REMOVED lines=12> */
.L_x_232:
[----:B------:R-:W-:Y:S05]  /*a880*/  BSYNC B1 ;  /* 0x0000000000017941 */ /* 0x000fea0003800000 */
.L_x_231:
[----:B-----5:R-:W-:Y:S01]  /*a890*/  LOP3.LUT R2, R2, 0xff, RZ, 0xc0, !PT ;  /* 0x000000ff02027812 */ /* 0x020fe200078ec0ff */
[----:B------:R-:W-:Y:S01]  /*a8a0*/  BSSY B1, `(.L_x_233) ;  /* 0x000000b000017945 */ /* 0x000fe20003800000 */
[----:B------:R-:W-:Y:S02]  /*a8b0*/  ISETP.LT.OR P4, PT, R34, 0xc1, !P1 ;  /* 0x000000c12200780c */ /* 0x000fe40004f81670 */
[----:B------:R-:W-:-:S05]  /*a8c0*/  F2FP.F16.E5M2.UNPACK_B R2, R2 ;  /* 0x00000002ff02723e */ /* 0x000fca00020004ff */
[----:B------:R-:W-:-:S05]  /*a8d0*/  HADD2.F32 R2, -RZ, R2.H0_H0 ;  /* 0x20000002ff027230 */ /* 0x000fca0000004100 */
[----:B0-----:R-:W-:-:S04]  /*a8e0*/  FMUL R3, R2, UR26 ;  /* 0x0000001a02037c20 */ /* 0x001fc80008400000 */
[----:B------:R-:W-:Y:S01]  /*a8f0*/  FFMA R3, R0, UR25, R3 ;  /* 0x0000001900037c23 */ /* 0x000fe20008000003 */
[----:B------:R-:W-:-:S04]  /*a900*/  PRMT R0, RZ, 0x7610, R0 ;  /* 0x00007610ff007816 */ /* 0x000fc80000000000 */
[----:B------:R-:W-:-:S05]  /*a910*/  F2FP.SATFINITE.E5M2.F32.PACK_AB_MERGE_C R3, RZ, R3, RZ ;  /* 0x00000003ff03723e */ /* 0x000fca00048060ff */
[----:B------:R0:W-:Y:S01]  /*a920*/  @!P3 STG.E.U8 desc[UR22][R24.64+0xc1], R3 ;  /* 0x0000c1031800b986 */ /* 0x0001e2000c101116 */
[----:B------:R-:W-:Y:S05]  /*a930*/  @P4 BRA `(.L_x_234) ;  /* 0x0000000000044947 */ /* 0x000fea0003800000 */
[----:B------:R0:W5:Y:S02]  /*a940*/  LDG.E.U8 R0, desc[UR22][R30.64+0xc0] ;  /* 0x0000c0161e007981 */ /* 0x000164000c1e1100 */
.L_x_234:
[----:B------:R-:W-:Y:S05]  /*a950*/  BSYNC B1 ;  /* 0x0000000000017941 */ /* 0x000fea0003800000 */
.L_x_233:
[----:B------:R-:W2:Y:S01]  /*a960*/  LDL.LU R2, [R1] ;  /* 0x0000000001027983 */ /* 0x000ea20000300800 */
[----:B-----5:R-:W-:Y:S01]  /*a970*/  LOP3.LUT R0, R0, 0xff, RZ, 0xc0, !PT ;  /* 0x000000ff00007812 */ /* 0x020fe200078ec0ff */
[----:B------:R-:W-:Y:S01]  /*a980*/  BSSY B1, `(.L_x_235) ;  /* 0x000000b000017945 */ /* 0x000fe20003800000 */
[----:B------:R-:W-:Y:S02]  /*a990*/  ISETP.LT.OR P3, PT, R34, 0xc2, !P1 ;  /* 0x000000c22200780c */ /* 0x000fe40004f61670 */
[----:B------:R-:W-:-:S05]  /*a9a0*/  F2FP.F16.E5M2.UNPACK_B R0, R0 ;  /* 0x00000000ff00723e */ /* 0x000fca00020004ff */
[----:B------:R-:W-:-:S05]  /*a9b0*/  HADD2.F32 R0, -RZ, R0.H0_H0 ;  /* 0x20000000ff007230 */ /* 0x000fca0000004100 */
[----:B------:R-:W-:-:S04]  /*a9c0*/  FMUL R0, R0, UR26 ;  /* 0x0000001a00007c20 */ /* 0x000fc80008400000 */
[----:B--2---:R-:W-:-:S05]  /*a9d0*/  FFMA R0, R2, UR25, R0 ;  /* 0x0000001902007c23 */ /* 0x004fca0008000000 */
[----:B0-----:R-:W-:Y:S02]  /*a9e0*/  F2FP.SATFINITE.E5M2.F32.PACK_AB_MERGE_C R3, RZ, R0, RZ ;  /* 0x00000000ff03723e */ /* 0x001fe400048060ff */
[----:B------:R-:W-:-:S03]  /*a9f0*/  PRMT R0, RZ, 0x7610, R0 ;  /* 0x00007610ff007816 */ /* 0x000fc60000000000 */
[----:B------:R0:W-:Y:S01]  /*aa00*/  @!P4 STG.E.U8 desc[UR22][R26.64+0xc0], R3 ;  /* 0x0000c0031a00c986 */ /* 0x0001e2000c101116 */
[----:B------:R-:W-:Y:S05]  /*aa10*/  @P3 BRA `(.L_x_236) ;  /* 0x0000000000043947 */ /* 0x000fea0003800000 */
[----:B------:R2:W5:Y:S02]  /*aa20*/  LDG.E.U8 R0, desc[UR22][R30.64+0xc1] ;  /* 0x0000c1161e007981 */ /* 0x000564000c1e1100 */
.L_x_236:
[----:B------:R-:W-:Y:S05]  /*aa30*/  BSYNC B1 ;  /* 0x0000000000017941 */ /* 0x000fea0003800000 */
.L_x_235:
[----:B------:R-:W3:Y:S01]  /*aa40*/  LDL.LU R2, [R1+0x4] ;  /* 0x0000040001027983 */ /* 0x000ee20000300800 */
[----:B-----5:R-:W-:Y:S01]  /*aa50*/  LOP3.LUT R0, R0, 0xff, RZ, 0xc0, !PT ;  /* 0x000000ff00007812 */ /* 0x020fe200078ec0ff */
[----:B------:R-:W-:Y:S01]  /*aa60*/  BSSY B1, `(.L_x_237) ;  /* 0x000000b000017945 */ /* 0x000fe20003800000 */
[----:B------:R-:W-:Y:S02]  /*aa70*/  ISETP.LT.OR P4, PT, R34, 0xc9, !P0 ;  /* 0x000000c92200780c */ /* 0x000fe40004781670 */
[----:B------:R-:W-:-:S05]  /*aa80*/  F2FP.F16.E5M2.UNPACK_B R0, R0 ;  /* 0x00000000ff00723e */ /* 0x000fca00020004ff */
[----:B------:R-:W-:-:S05]  /*aa90*/  HADD2.F32 R0, -RZ, R0.H0_H0 ;  /* 0x20000000ff007230 */ /* 0x000fca0000004100 */
[----:B------:R-:W-:-:S04]  /*aaa0*/  FMUL R0, R0, UR26 ;  /* 0x0000001a00007c20 */ /* 0x000fc80008400000 */
[----:B---3--:R-:W-:-:S05]  /*aab0*/  FFMA R0, R2, UR25, R0 ;  /* 0x0000001902007c23 */ /* 0x008fca0008000000 */
[----:B0-----:R-:W-:Y:S02]  /*aac0*/  F2FP.SATFINITE.E5M2.F32.PACK_AB_MERGE_C R3, RZ, R0, RZ ;  /* 0x00000000ff03723e */ /* 0x001fe400048060ff */
[----:B------:R-:W-:-:S03]  /*aad0*/  PRMT R0, RZ, 0x7610, R0 ;  /* 0x00007610ff007816 */ /* 0x000fc60000000000 */
[----:B------:R0:W-:Y:S01]  /*aae0*/  @!P3 STG.E.U8 desc[UR22][R26.64+0xc1], R3 ;  /* 0x0000c1031a00b986 */ /* 0x0001e2000c101116 */
[----:B------:R-:W-:Y:S05]  /*aaf0*/  @P4 BRA `(.L_x_238) ;  /* 0x0000000000044947 */ /* 0x000fea0003800000 */
[----:B------:R3:W5:Y:S02]  /*ab00*/  LDG.E.U8 R0, desc[UR22][R28.64+0xc8] ;  /* 0x0000c8161c007981 */ /* 0x000764000c1e1100 */
.L_x_238:
[----:B------:R-:W-:Y:S05]  /*ab10*/  BSYNC B1 ;  /* 0x0000000000017941 */ /* 0x000fea0003800000 */
.L_x_237:
[----:B------:R-:W2:Y:S01]  /*ab20*/  LDL.LU R2, [R1+0x8] ;  /* 0x0000080001027983 */ /* 0x000ea20000300800 */
        /* <DEDUP_REMOVED lines=12> */
.L_x_240:
[----:B------:R-:W-:Y:S05]  /*abf0*/  BSYNC B1 ;  /* 0x0000000000017941 */ /* 0x000fea0003800000 */
.L_x_239:
        /* <DEDUP_REMOVED lines=13> */
.L_x_242:
[----:B------:R-:W-:Y:S05]  /*acd0*/  BSYNC B1 ;  /* 0x0000000000017941 */ /* 0x000fea0003800000 */
.L_x_241:
        /* <DEDUP_REMOVED lines=13> */
.L_x_244:
[----:B------:R-:W-:Y:S05]  /*adb0*/  BSYNC B1 ;  /* 0x0000000000017941 */ /* 0x000fea0003800000 */
.L_x_243:
        /* <DEDUP_REMOVED lines=13> */
.L_x_246:
[----:B------:R-:W-:Y:S05]  /*ae90*/  BSYNC B1 ;  /* 0x0000000000017941 */ /* 0x000fea0003800000 */
.L_x_245:
        /* <DEDUP_REMOVED lines=13> */
.L_x_248:
[----:B------:R-:W-:Y:S05]  /*af70*/  BSYNC B1 ;  /* 0x0000000000017941 */ /* 0x000fea0003800000 */
.L_x_247:
        /* <DEDUP_REMOVED lines=13> */
.L_x_250:
[----:B------:R-:W-:Y:S05]  /*b050*/  BSYNC B1 ;  /* 0x0000000000017941 */ /* 0x000fea0003800000 */
.L_x_249:
        /* <DEDUP_REMOVED lines=13> */
.L_x_252:
[----:B------:R-:W-:Y:S05]  /*b130*/  BSYNC B1 ;  /* 0x0000000000017941 */ /* 0x000fea0003800000 */
.L_x_251:
        /* <DEDUP_REMOVED lines=13> */
.L_x_254:
[----:B------:R-:W-:Y:S05]  /*b210*/  BSYNC B1 ;  /* 0x0000000000017941 */ /* 0x000fea0003800000 */
.L_x_253:
        /* <DEDUP_REMOVED lines=13> */
.L_x_256:
[----:B------:R-:W-:Y:S05]  /*b2f0*/  BSYNC B1 ;  /* 0x0000000000017941 */ /* 0x000fea0003800000 */
.L_x_255:
        /* <DEDUP_REMOVED lines=13> */
.L_x_258:
[----:B------:R-:W-:Y:S05]  /*b3d0*/  BSYNC B1 ;  /* 0x0000000000017941 */ /* 0x000fea0003800000 */
.L_x_257:
        /* <DEDUP_REMOVED lines=13> */
.L_x_260:
[----:B------:R-:W-:Y:S05]  /*b4b0*/  BSYNC B1 ;  /* 0x0000000000017941 */ /* 0x000fea0003800000 */
.L_x_259:
        /* <DEDUP_REMOVED lines=13> */
.L_x_262:
[----:B------:R-:W-:Y:S05]  /*b590*/  BSYNC B1 ;  /* 0x0000000000017941 */ /* 0x000fea0003800000 */
.L_x_261:
        /* <DEDUP_REMOVED lines=13> */
.L_x_264:
[----:B------:R-:W-:Y:S05]  /*b670*/  BSYNC B1 ;  /* 0x0000000000017941 */ /* 0x000fea0003800000 */
.L_x_263:
        /* <DEDUP_REMOVED lines=13> */
.L_x_266:
[----:B------:R-:W-:Y:S05]  /*b750*/  BSYNC B1 ;  /* 0x0000000000017941 */ /* 0x000fea0003800000 */
.L_x_265:
        /* <DEDUP_REMOVED lines=13> */
.L_x_268:
[----:B------:R-:W-:Y:S05]  /*b830*/  BSYNC B1 ;  /* 0x0000000000017941 */ /* 0x000fea0003800000 */
.L_x_267:
        /* <DEDUP_REMOVED lines=13> */
.L_x_270:
[----:B------:R-:W-:Y:S05]  /*b910*/  BSYNC B1 ;  /* 0x0000000000017941 */ /* 0x000fea0003800000 */
.L_x_269:
        /* <DEDUP_REMOVED lines=13> */
.L_x_272:
[----:B------:R-:W-:Y:S05]  /*b9f0*/  BSYNC B1 ;  /* 0x0000000000017941 */ /* 0x000fea0003800000 */
.L_x_271:
        /* <DEDUP_REMOVED lines=13> */
.L_x_274:
[----:B------:R-:W-:Y:S05]  /*bad0*/  BSYNC B1 ;  /* 0x0000000000017941 */ /* 0x000fea0003800000 */
.L_x_273:
        /* <DEDUP_REMOVED lines=13> */
.L_x_276:
[----:B------:R-:W-:Y:S05]  /*bbb0*/  BSYNC B1 ;  /* 0x0000000000017941 */ /* 0x000fea0003800000 */
.L_x_275:
        /* <DEDUP_REMOVED lines=13> */
.L_x_278:
[----:B------:R-:W-:Y:S05]  /*bc90*/  BSYNC B1 ;  /* 0x0000000000017941 */ /* 0x000fea0003800000 */
.L_x_277:
        /* <DEDUP_REMOVED lines=13> */
.L_x_280:
[----:B------:R-:W-:Y:S05]  /*bd70*/  BSYNC B1 ;  /* 0x0000000000017941 */ /* 0x000fea0003800000 */
.L_x_279:
        /* <DEDUP_REMOVED lines=13> */
.L_x_282:
[----:B------:R-:W-:Y:S05]  /*be50*/  BSYNC B1 ;  /* 0x0000000000017941 */ /* 0x000fea0003800000 */
.L_x_281:
        /* <DEDUP_REMOVED lines=13> */
.L_x_284:
[----:B------:R-:W-:Y:S05]  /*bf30*/  BSYNC B1 ;  /* 0x0000000000017941 */ /* 0x000fea0003800000 */
.L_x_283:
        /* <DEDUP_REMOVED lines=13> */
.L_x_286:
[----:B------:R-:W-:Y:S05]  /*c010*/  BSYNC B1 ;  /* 0x0000000000017941 */ /* 0x000fea0003800000 */
.L_x_285:
        /* <DEDUP_REMOVED lines=13> */
.L_x_288:
[----:B------:R-:W-:Y:S05]  /*c0f0*/  BSYNC B1 ;  /* 0x0000000000017941 */ /* 0x000fea0003800000 */
.L_x_287:
        /* <DEDUP_REMOVED lines=13> */
.L_x_290:
[----:B------:R-:W-:Y:S05]  /*c1d0*/  BSYNC B1 ;  /* 0x0000000000017941 */ /* 0x000fea0003800000 */
.L_x_289:
        /* <DEDUP_REMOVED lines=13> */
.L_x_292:
[----:B------:R-:W-:Y:S05]  /*c2b0*/  BSYNC B1 ;  /* 0x0000000000017941 */ /* 0x000fea0003800000 */
.L_x_291:
[----:B------:R-:W-:Y:S05]  /*c2c0*/  @P1 BRA `(.L_x_293) ;  /* 0x0000002000a41947 */ /* 0x000fea0003800000 */
[----:B------:R-:W2:Y:S01]  /*c2d0*/  LDL.LU R2, [R1+0x74] ;  /* 0x0000740001027983 */ /* 0x000ea20000300800 */
[----:B-----5:R-:W-:-:S04]  /*c2e0*/  LOP3.LUT R0, R0, 0xff, RZ, 0xc0, !PT ;  /* 0x000000ff00007812 */ /* 0x020fc800078ec0ff */
[----:B------:R-:W-:-:S05]  /*c2f0*/  F2FP.F16.E5M2.UNPACK_B R0, R0 ;  /* 0x00000000ff00723e */ /* 0x000fca00020004ff */
[----:B------:R-:W-:-:S05]  /*c300*/  HADD2.F32 R0, -RZ, R0.H0_H0 ;  /* 0x20000000ff007230 */ /* 0x000fca0000004100 */
[----:B------:R-:W-:-:S04]  /*c310*/  FMUL R0, R0, UR26 ;  /* 0x0000001a00007c20 */ /* 0x000fc80008400000 */
[----:B--2---:R-:W-:-:S05]  /*c320*/  FFMA R0, R2, UR25, R0 ;  /* 0x0000001902007c23 */ /* 0x004fca0008000000 */
[----:B0-----:R-:W-:-:S05]  /*c330*/  F2FP.SATFINITE.E5M2.F32.PACK_AB_MERGE_C R3, RZ, R0, RZ ;  /* 0x00000000ff03723e */ /* 0x001fca00048060ff */
[----:B------:R0:W-:Y:S01]  /*c340*/  STG.E.U8 desc[UR22][R26.64+0xf9], R3 ;  /* 0x0000f9031a007986 */ /* 0x0001e2000c101116 */
[----:B------:R-:W-:Y:S05]  /*c350*/  BRA `(.L_x_293) ;  /* 0x0000002000807947 */ /* 0x000fea0003800000 */
.L_x_36:
[C---:B------:R-:W-:Y:S01]  /*c360*/  ISETP.GE.AND P1, PT, R39.reuse, 0x1, PT ;  /* 0x000000012700780c */ /* 0x040fe20003f26270 */
[----:B------:R-:W-:Y:S01]  /*c370*/  FMUL R226, R226, UR25 ;  /* 0x00000019e2e27c20 */ /* 0x000fe20008400000 */
[----:B------:R-:W2:Y:S01]  /*c380*/  LDL.LU R227, [R1+0x10] ;  /* 0x0000100001e37983 */ /* 0x000ea20000300800 */
[----:B------:R-:W-:Y:S01]  /*c390*/  ISETP.GE.AND P0, PT, R39, 0x9, PT ;  /* 0x000000092700780c */ /* 0x000fe20003f06270 */
[----:B------:R-:W-:Y:S01]  /*c3a0*/  FMUL R225, R225, UR25 ;  /* 0x00000019e1e17c20 */ /* 0x000fe20008400000 */
[C---:B------:R-:W-:Y:S02]  /*c3b0*/  ISETP.LT.OR P4, PT, R34.reuse, 0x1, !P1 ;  /* 0x000000012200780c */ /* 0x040fe40004f81670 */
[C---:B------:R-:W-:Y:S02]  /*c3c0*/  ISETP.LT.OR P5, PT, R34.reuse, 0x2, !P1 ;  /* 0x000000022200780c */ /* 0x040fe40004fa1670 */
[----:B------:R-:W-:Y:S02]  /*c3d0*/  F2FP.SATFINITE.E5M2.F32.PACK_AB_MERGE_C R29, RZ, R226, RZ ;  /* 0x000000e2ff1d723e */ /* 0x000fe400048060ff */
[----:B------:R-:W-:Y:S01]  /*c3e0*/  ISETP.LT.OR P3, PT, R34, 0x1, !P0 ;  /* 0x000000012200780c */ /* 0x000fe20004761670 */
[----:B------:R-:W-:Y:S01]  /*c3f0*/  FMUL R224, R224, UR25 ;  /* 0x00000019e0e07c20 */ /* 0x000fe20008400000 */
[----:B------:R-:W-:Y:S01]  /*c400*/  ISETP.LT.OR P6, PT, R34, 0xa, !P1 ;  /* 0x0000000a2200780c */ /* 0x000fe20004fc1670 */
[----:B------:R-:W-:Y:S01]  /*c410*/  FMUL R223, R223, UR25 ;  /* 0x00000019dfdf7c20 */ /* 0x000fe20008400000 */
[----:B------:R-:W-:Y:S01]  /*c420*/  F2FP.SATFINITE.E5M2.F32.PACK_AB_MERGE_C R225, RZ, R225, RZ ;  /* 0x000000e1ffe1723e */ /* 0x000fe200048060ff */
[----:B------:R-:W-:Y:S01]  /*c430*/  FMUL R221, R221, UR25 ;  /* 0x00000019dddd7c20 */ /* 0x000fe20008400000 */
[----:B------:R-:W-:Y:S01]  /*c440*/  FMUL R222, R222, UR25 ;  /* 0x00000019dede7c20 */ /* 0x000fe20008400000 */
[----:B------:R0:W-:Y:S01]  /*c450*/  @!P4 STG.E.U8 desc[UR22][R24.64], R29 ;  /* 0x0000001d1800c986 */ /* 0x0001e2000c101116 */
[----:B------:R-:W-:-:S02]  /*c460*/  ISETP.LT.OR P4, PT, R34, 0x2, !P0 ;  /* 0x000000022200780c */ /* 0x000fc40004781670 */
[----:B------:R-:W-:Y:S01]  /*c470*/  F2FP.SATFINITE.E5M2.F32.PACK_AB_MERGE_C R31, RZ, R224, RZ ;  /* 0x000000e0ff1f723e */ /* 0x000fe200048060ff */
[----:B------:R3:W-:Y:S01]  /*c480*/  @!P5 STG.E.U8 desc[UR22][R24.64+0x1], R225 ;  /* 0x000001e11800d986 */ /* 0x0007e2000c101116 */
[----:B------:R-:W-:Y:S02]  /*c490*/  ISETP.LT.OR P5, PT, R34, 0x9, !P1 ;  /* 0x000000092200780c */ /* 0x000fe40004fa1670 */
[----:B------:R-:W-:Y:S01]  /*c4a0*/  F2FP.SATFINITE.E5M2.F32.PACK_AB_MERGE_C R223, RZ, R223, RZ ;  /* 0x000000dfffdf723e */ /* 0x000fe200048060ff */
[----:B------:R-:W-:Y:S01]  /*c4b0*/  FMUL R220, R220, UR25 ;  /* 0x00000019dcdc7c20 */ /* 0x000fe20008400000 */
[----:B------:R-:W-:Y:S01]  /*c4c0*/  F2FP.SATFINITE.E5M2.F32.PACK_AB_MERGE_C R221, RZ, R221, RZ ;  /* 0x000000ddffdd723e */ /* 0x000fe200048060ff */
[----:B------:R-:W-:Y:S01]  /*c4d0*/  @!P3 STG.E.U8 desc[UR22][R26.64], R31 ;  /* 0x0000001f1a00b986 */ /* 0x000fe2000c101116 */
[----:B------:R-:W-:-:S03]  /*c4e0*/  ISETP.LT.OR P3, PT, R34, 0x9, !P0 ;  /* 0x000000092200780c */ /* 0x000fc60004761670 */
[----:B------:R-:W-:Y:S01]  /*c4f0*/  @!P4 STG.E.U8 desc[UR22][R26.64+0x1], R223 ;  /* 0x000001df1a00c986 */ /* 0x000fe2000c101116 */
[----:B------:R-:W-:-:S03]  /*c500*/  ISETP.LT.OR P4, PT, R34, 0xa, !P0 ;  /* 0x0000000a2200780c */ /* 0x000fc60004781670 */
[----:B------:R-:W-:Y:S01]  /*c510*/  @!P6 STG.E.U8 desc[UR22][R24.64+0x9], R221 ;  /* 0x000009dd1800e986 */ /* 0x000fe2000c101116 */
[C---:B------:R-:W-:Y:S01]  /*c520*/  ISETP.LT.OR P6, PT, R34.reuse, 0x12, !P1 ;  /* 0x000000122200780c */ /* 0x040fe20004fc1670 */
[----:B------:R-:W-:Y:S01]  /*c530*/  FMUL R219, R219, UR25 ;  /* 0x00000019dbdb7c20 */ /* 0x000fe20008400000 */
[----:B0-----:R-:W-:Y:S01]  /*c540*/  F2FP.SATFINITE.E5M2.F32.PACK_AB_MERGE_C R29, RZ, R222, RZ ;  /* 0x000000deff1d723e */ /* 0x001fe200048060ff */
[----:B------:R-:W-:Y:S01]  /*c550*/  FMUL R217, R217, UR25 ;  /* 0x00000019d9d97c20 */ /* 0x000fe20008400000 */
[----:B------:R-:W4:Y:S01]  /*c560*/  LDL.LU R226, [R1+0xc] ;  /* 0x00000c0001e27983 */ /* 0x000f220000300800 */
[----:B------:R-:W-:Y:S02]  /*c570*/  F2FP.SATFINITE.E5M2.F32.PACK_AB_MERGE_C R33, RZ, R220, RZ ;  /* 0x000000dcff21723e */ /* 0x000fe400048060ff */
[----:B------:R-:W-:Y:S01]  /*c580*/  F2FP.SATFINITE.E5M2.F32.PACK_AB_MERGE_C R219, RZ, R219, RZ ;  /* 0x000000dbffdb723e */ /* 0x000fe200048060ff */
[----:B------:R0:W-:Y:S01]  /*c590*/  @!P5 STG.E.U8 desc[UR22][R24.64+0x8], R29 ;  /* 0x0000081d1800d986 */ /* 0x0001e2000c101116 */
[----:B------:R-:W-:-:S02]  /*c5a0*/  ISETP.LT.OR P5, PT, R34, 0x11, !P1 ;  /* 0x000000112200780c */ /* 0x000fc40004fa1670 */
[----:B------:R-:W-:Y:S01]  /*c5b0*/  F2FP.SATFINITE.E5M2.F32.PACK_AB_MERGE_C R217, RZ, R217, RZ ;  /* 0x000000d9ffd9723e */ /* 0x000fe200048060ff */
[----:B---3--:R-:W3:Y:S01]  /*c5c0*/  LDL.LU R225, [R1+0x8] ;  /* 0x0000080001e17983 */ /* 0x008ee20000300800 */
[----:B------:R-:W-:-:S03]  /*c5d0*/  FMUL R218, R218, UR25 ;  /* 0x00000019dada7c20 */ /* 0x000fc60008400000 */
[----:B------:R-:W4:Y:S04]  /*c5e0*/  LDL.LU R224, [R1+0x4] ;  /* 0x0000040001e07983 */ /* 0x000f280000300800 */
[----:B------:R-:W3:Y:S01]  /*c5f0*/  LDL.LU R222, [R1] ;  /* 0x0000000001de7983 */ /* 0x000ee20000300800 */
[----:B0-----:R-:W-:Y:S01]  /*c600*/  F2FP.SATFINITE.E5M2.F32.PACK_AB_MERGE_C R29, RZ, R218, RZ ;  /* 0x000000daff1d723e */ /* 0x001fe200048060ff */
[----:B------:R-:W-:Y:S01]  /*c610*/  FMUL R216, R216, UR25 ;  /* 0x00000019d8d87c20 */ /* 0x000fe20008400000 */
[----:B------:R-:W-:Y:S01]  /*c620*/  FMUL R215, R215, UR25 ;  /* 0x00000019d7d77c20 */ /* 0x000fe20008400000 */
[----:B------:R0:W-:Y:S01]  /*c630*/  @!P3 STG.E.U8 desc[UR22][R26.64+0x8], R33 ;  /* 0x000008211a00b986 */ /* 0x0001e2000c101116 */
[C---:B------:R-:W-:Y:S01]  /*c640*/  ISETP.LT.OR P3, PT, R34.reuse, 0x11, !P0 ;  /* 0x000000112200780c */ /* 0x040fe20004761670 */
[----:B------:R-:W-:Y:S01]  /*c650*/  FMUL R213, R213, UR25 ;  /* 0x00000019d5d57c20 */ /* 0x000fe20008400000 */
[----:B------:R-:W-:Y:S01]  /*c660*/  F2FP.SATFINITE.E5M2.F32.PACK_AB_MERGE_C R31, RZ, R216, RZ ;  /* 0x000000d8ff1f723e */ /* 0x000fe200048060ff */
[----:B------:R-:W-:Y:S01]  /*c670*/  @!P4 STG.E.U8 desc[UR22][R26.64+0x9], R219 ;  /* 0x000009db1a00c986 */ /* 0x000fe2000c101116 */
[----:B------:R-:W-:Y:S01]  /*c680*/  ISETP.LT.OR P4, PT, R34, 0x12, !P0 ;  /* 0x000000122200780c */ /* 0x000fe20004781670 */
[----:B------:R-:W-:Y:S01]  /*c690*/  FMUL R214, R214, UR25 ;  /* 0x00000019d6d67c20 */ /* 0x000fe20008400000 */
[----:B------:R-:W-:Y:S01]  /*c6a0*/  F2FP.SATFINITE.E5M2.F32.PACK_AB_MERGE_C R215, RZ, R215, RZ ;  /* 0x000000d7ffd7723e */ /* 0x000fe200048060ff */
[----:B------:R-:W-:Y:S01]  /*c6b0*/  @!P6 STG.E.U8 desc[UR22][R24.64+0x11], R217 ;  /* 0x000011d91800e986 */ /* 0x000fe2000c101116 */
[----:B------:R-:W-:Y:S01]  /*c6c0*/  ISETP.LT.OR P6, PT, R34, 0x1a, !P1 ;  /* 0x0000001a2200780c */ /* 0x000fe20004fc1670 */
[----:B------:R-:W-:Y:S01]  /*c6d0*/  FMUL R212, R212, UR25 ;  /* 0x00000019d4d47c20 */ /* 0x000fe20008400000 */
[----:B------:R-:W-:Y:S01]  /*c6e0*/  F2FP.SATFINITE.E5M2.F32.PACK_AB_MERGE_C R213, RZ, R213, RZ ;  /* 0x000000d5ffd5723e */ /* 0x000fe200048060ff */
[----:B------:R1:W-:Y:S01]  /*c6f0*/  @!P5 STG.E.U8 desc[UR22][R24.64+0x10], R29 ;  /* 0x0000101d1800d986 */ /* 0x0003e2000c101116 */
[C---:B------:R-:W-:Y:S01]  /*c700*/  ISETP.LT.OR P5, PT, R34.reuse, 0x19, !P1 ;  /* 0x000000192200780c */ /* 0x040fe20004fa1670 */
[----:B------:R-:W-:Y:S01]  /*c710*/  FMUL R211, R211, UR25 ;  /* 0x00000019d3d37c20 */ /* 0x000fe20008400000 */
[----:B------:R-:W-:Y:S01]  /*c720*/  FMUL R209, R209, UR25 ;  /* 0x00000019d1d17c20 */ /* 0x000fe20008400000 */
[----:B------:R1:W-:Y:S01]  /*c730*/  @!P3 STG.E.U8 desc[UR22][R26.64+0x10], R31 ;  /* 0x0000101f1a00b986 */ /* 0x0003e2000c101116 */
[----:B------:R-:W-:Y:S01]  /*c740*/  ISETP.LT.OR P3, PT, R34, 0x19, !P0 ;  /* 0x000000192200780c */ /* 0x000fe20004761670 */
[----:B------:R-:W-:Y:S01]  /*c750*/  FMUL R210, R210, UR25 ;  /* 0x00000019d2d27c20 */ /* 0x000fe20008400000 */
[----:B0-----:R-:W-:Y:S01]  /*c760*/  F2FP.SATFINITE.E5M2.F32.PACK_AB_MERGE_C R33, RZ, R212, RZ ;  /* 0x000000d4ff21723e */ /* 0x001fe200048060ff */
[----:B------:R-:W-:Y:S01]  /*c770*/  @!P4 STG.E.U8 desc[UR22][R26.64+0x11], R215 ;  /* 0x000011d71a00c986 */ /* 0x000fe2000c101116 */
[----:B------:R-:W-:Y:S01]  /*c780*/  ISETP.LT.OR P4, PT, R34, 0x1a, !P0 ;  /* 0x0000001a2200780c */ /* 0x000fe20004781670 */
[----:B------:R-:W-:Y:S01]  /*c790*/  FMUL R208, R208, UR25 ;  /* 0x00000019d0d07c20 */ /* 0x000fe20008400000 */
[----:B------:R-:W-:Y:S01]  /*c7a0*/  F2FP.SATFINITE.E5M2.F32.PACK_AB_MERGE_C R211, RZ, R211, RZ ;  /* 0x000000d3ffd3723e */ /* 0x000fe200048060ff */
[----:B------:R-:W-:Y:S01]  /*c7b0*/  @!P6 STG.E.U8 desc[UR22][R24.64+0x19], R213 ;  /* 0x000019d51800e986 */ /* 0x000fe2000c101116 */
[----:B------:R-:W-:Y:S01]  /*c7c0*/  ISETP.LT.OR P6, PT, R34, 0x22, !P1 ;  /* 0x000000222200780c */ /* 0x000fe20004fc1670 */
[----:B------:R-:W-:Y:S01]  /*c7d0*/  FMUL R207, R207, UR25 ;  /* 0x00000019cfcf7c20 */ /* 0x000fe20008400000 */
[----:B-1----:R-:W-:Y:S01]  /*c7e0*/  F2FP.SATFINITE.E5M2.F32.PACK_AB_MERGE_C R29, RZ, R214, RZ ;  /* 0x000000d6ff1d723e */ /* 0x002fe200048060ff */
[----:B------:R-:W-:Y:S01]  /*c7f0*/  FMUL R205, R205, UR25 ;  /* 0x00000019cdcd7c20 */ /* 0x000fe20008400000 */
[----:B------:R-:W-:Y:S01]  /*c800*/  F2FP.SATFINITE.E5M2.F32.PACK_AB_MERGE_C R209, RZ, R209, RZ ;  /* 0x000000d1ffd1723e */ /* 0x000fe200048060ff */
[----:B------:R-:W-:Y:S01]  /*c810*/  FMUL R206, R206, UR25 ;  /* 0x00000019cece7c20 */ /* 0x000fe20008400000 */
[----:B------:R-:W-:Y:S01]  /*c820*/  F2FP.SATFINITE.E5M2.F32.PACK_AB_MERGE_C R31, RZ, R208, RZ ;  /* 0x000000d0ff1f723e */ /* 0x000fe200048060ff */
[----:B------:R0:W-:Y:S01]  /*c830*/  @!P5 STG.E.U8 desc[UR22][R24.64+0x18], R29 ;  /* 0x0000181d1800d986 */ /* 0x0001e2000c101116 */
[----:B------:R-:W-:Y:S01]  /*c840*/  ISETP.LT.OR P5, PT, R34, 0x21, !P1 ;  /* 0x000000212200780c */ /* 0x000fe20004fa1670 */
[----:B------:R-:W-:Y:S01]  /*c850*/  FMUL R204, R204, UR25 ;  /* 0x00000019cccc7c20 */ /* 0x000fe20008400000 */
[----:B------:R-:W-:Y:S01]  /*c860*/  F2FP.SATFINITE.E5M2.F32.PACK_AB_MERGE_C R207, RZ, R207, RZ ;  /* 0x000000cfffcf723e */ /* 0x000fe200048060ff */
[----:B------:R1:W-:Y:S01]  /*c870*/  @!P3 STG.E.U8 desc[UR22][R26.64+0x18], R33 ;  /* 0x000018211a00b986 */ /* 0x0003e2000c101116 */
[C---:B------:R-:W-:Y:S01]  /*c880*/  ISETP.LT.OR P3, PT, R34.reuse, 0x21, !P0 ;  /* 0x000000212200780c */ /* 0x040fe20004761670 */
[----:B------:R-:W-:Y:S01]  /*c890*/  FMUL R203, R203, UR25 ;  /* 0x00000019cbcb7c20 */ /* 0x000fe20008400000 */
[----:B------:R-:W-:Y:S01]  /*c8a0*/  F2FP.SATFINITE.E5M2.F32.PACK_AB_MERGE_C R205, RZ, R205, RZ ;  /* 0x000000cdffcd723e */ /* 0x000fe200048060ff */
[----:B------:R-:W-:Y:S01]  /*c8b0*/  @!P4 STG.E.U8 desc[UR22][R26.64+0x19], R211 ;  /* 0x000019d31a00c986 */ /* 0x000fe2000c101116 */
[C---:B------:R-:W-:Y:S01]  /*c8c0*/  ISETP.LT.OR P4, PT, R34.reuse, 0x22, !P0 ;  /* 0x000000222200780c */ /* 0x040fe20004781670 */
[----:B------:R-:W-:Y:S01]  /*c8d0*/  FMUL R201, R201, UR25 ;  /* 0x00000019c9c97c20 */ /* 0x000fe20008400000 */
[----:B------:R-:W-:Y:S01]  /*c8e0*/  F2FP.SATFINITE.E5M2.F32.PACK_AB_MERGE_C R203, RZ, R203, RZ ;  /* 0x000000cbffcb723e */ /* 0x000fe200048060ff */
[----:B------:R-:W-:Y:S01]  /*c8f0*/  @!P6 STG.E.U8 desc[UR22][R24.64+0x21], R209 ;  /* 0x000021d11800e986 */ /* 0x000fe2000c101116 */
[----:B------:R-:W-:Y:S01]  /*c900*/  ISETP.LT.OR P6, PT, R34, 0x2a, !P1 ;  /* 0x0000002a2200780c */ /* 0x000fe20004fc1670 */
[----:B------:R-:W-:Y:S01]  /*c910*/  FMUL R202, R202, UR25 ;  /* 0x00000019caca7c20 */ /* 0x000fe20008400000 */
[----:B0-----:R-:W-:Y:S01]  /*c920*/  F2FP.SATFINITE.E5M2.F32.PACK_AB_MERGE_C R29, RZ, R210, RZ ;  /* 0x000000d2ff1d723e */ /* 0x001fe200048060ff */
[----:B------:R-:W-:Y:S01]  /*c930*/  FMUL R200, R200, UR25 ;  /* 0x00000019c8c87c20 */ /* 0x000fe20008400000 */
[----:B-1----:R-:W-:Y:S01]  /*c940*/  F2FP.SATFINITE.E5M2.F32.PACK_AB_MERGE_C R33, RZ, R204, RZ ;  /* 0x000000ccff21723e */ /* 0x002fe200048060ff */
[----:B------:R-:W-:Y:S01]  /*c950*/  FMUL R199, R199, UR25 ;  /* 0x00000019c7c77c20 */ /* 0x000fe20008400000 */
[----:B------:R-:W-:Y:S01]  /*c960*/  F2FP.SATFINITE.E5M2.F32.PACK_AB_MERGE_C R201, RZ, R201, RZ ;  /* 0x000000c9ffc9723e */ /* 0x000fe200048060ff */
[----:B------:R0:W-:Y:S01]  /*c970*/  @!P5 STG.E.U8 desc[UR22][R24.64+0x20], R29 ;  /* 0x0000201d1800d986 */ /* 0x0001e2000c101116 */
[C---:B------:R-:W-:Y:S01]  /*c980*/  ISETP.LT.OR P5, PT, R34.reuse, 0x29, !P1 ;  /* 0x000000292200780c */ /* 0x040fe20004fa1670 */
[----:B------:R-:W-:Y:S01]  /*c990*/  FMUL R197, R197, UR25 ;  /* 0x00000019c5c57c20 */ /* 0x000fe20008400000 */
[----:B------:R-:W-:Y:S01]  /*c9a0*/  F2FP.SATFINITE.E5M2.F32.PACK_AB_MERGE_C R199, RZ, R199, RZ ;  /* 0x000000c7ffc7723e */ /* 0x000fe200048060ff */
[----:B------:R1:W-:Y:S01]  /*c9b0*/  @!P3 STG.E.U8 desc[UR22][R26.64+0x20], R31 ;  /* 0x0000201f1a00b986 */ /* 0x0003e2000c101116 */
[----:B------:R-:W-:Y:S01]  /*c9c0*/  ISETP.LT.OR P3, PT, R34, 0x29, !P0 ;  /* 0x000000292200780c */ /* 0x000fe20004761670 */
[----:B------:R-:W-:Y:S01]  /*c9d0*/  FMUL R198, R198, UR25 ;  /* 0x00000019c6c67c20 */ /* 0x000fe20008400000 */
[----:B------:R-:W-:Y:S01]  /*c9e0*/  F2FP.SATFINITE.E5M2.F32.PACK_AB_MERGE_C R197, RZ, R197, RZ ;  /* 0x000000c5ffc5723e */ /* 0x000fe200048060ff */
[----:B------:R-:W-:Y:S01]  /*c9f0*/  @!P4 STG.E.U8 desc[UR22][R26.64+0x21], R207 ;  /* 0x000021cf1a00c986 */ /* 0x000fe2000c101116 */
[----:B------:R-:W-:Y:S01]  /*ca00*/  ISETP.LT.OR P4, PT, R34, 0x2a, !P0 ;  /* 0x0000002a2200780c */ /* 0x000fe20004781670 */
[----:B------:R-:W-:Y:S01]  /*ca10*/  FMUL R196, R196, UR25 ;  /* 0x00000019c4c47c20 */ /* 0x000fe20008400000 */
[----:B------:R-:W-:Y:S01]  /*ca20*/  FMUL R195, R195, UR25 ;  /* 0x00000019c3c37c20 */ /* 0x000fe20008400000 */
        /* <DEDUP_REMOVED lines=27> */
[----:B------:R-:W-:Y:S01]  /*cbe0*/  FMUL R186, R186, UR25 ;  /* 0x00000019baba7c20 */ /* 0x000fe20008400000 */
        /* <DEDUP_REMOVED lines=154> */
[----:B-----5:R-:W-:Y:S01]  /*d590*/  FMUL R5, R5, UR25 ;  /* 0x0000001905057c20 */ /* 0x020fe20008400000 */
[----:B0-----:R-:W-:Y:S01]  /*d5a0*/  F2FP.SATFINITE.E5M2.F32.PACK_AB_MERGE_C R29, RZ, R170, RZ ;  /* 0x000000aaff1d723e */ /* 0x001fe200048060ff */
[----:B------:R-:W-:Y:S01]  /*d5b0*/  FMUL R0, R0, UR25 ;  /* 0x0000001900007c20 */ /* 0x000fe20008400000 */
[----:B-1----:R-:W-:Y:S01]  /*d5c0*/  F2FP.SATFINITE.E5M2.F32.PACK_AB_MERGE_C R33, RZ, R164, RZ ;  /* 0x000000a4ff21723e */ /* 0x002fe200048060ff */
[----:B------:R-:W-:Y:S01]  /*d5d0*/  FMUL R6, R6, UR25 ;  /* 0x0000001906067c20 */ /* 0x000fe20008400000 */
[----:B------:R-:W-:Y:S01]  /*d5e0*/  F2FP.SATFINITE.E5M2.F32.PACK_AB_MERGE_C R7, RZ, R7, RZ ;  /* 0x00000007ff07723e */ /* 0x000fe200048060ff */
[----:B------:R0:W-:Y:S01]  /*d5f0*/  @!P5 STG.E.U8 desc[UR22][R24.64+0x70], R29 ;  /* 0x0000701d1800d986 */ /* 0x0001e2000c101116 */
[----:B------:R-:W-:Y:S01]  /*d600*/  ISETP.LT.OR P5, PT, R34, 0x79, !P1 ;  /* 0x000000792200780c */ /* 0x000fe20004fa1670 */
[----:B------:R-:W-:Y:S01]  /*d610*/  FMUL R2, R2, UR25 ;  /* 0x0000001902027c20 */ /* 0x000fe20008400000 */
[----:B------:R-:W-:Y:S01]  /*d620*/  F2FP.SATFINITE.E5M2.F32.PACK_AB_MERGE_C R5, RZ, R5, RZ ;  /* 0x00000005ff05723e */ /* 0x000fe200048060ff */
[----:B------:R1:W-:Y:S01]  /*d630*/  @!P3 STG.E.U8 desc[UR22][R26.64+0x70], R31 ;  /* 0x0000701f1a00b986 */ /* 0x0003e2000c101116 */
[----:B------:R-:W-:Y:S01]  /*d640*/  ISETP.LT.OR P3, PT, R34, 0x79, !P0 ;  /* 0x000000792200780c */ /* 0x000fe20004761670 */
[----:B------:R-:W-:Y:S01]  /*d650*/  FMUL R3, R3, UR25 ;  /* 0x0000001903037c20 */ /* 0x000fe20008400000 */
[----:B------:R-:W-:Y:S01]  /*d660*/  FMUL R4, R4, UR25 ;  /* 0x0000001904047c20 */ /* 0x000fe20008400000 */
[----:B------:R-:W-:Y:S01]  /*d670*/  @!P4 STG.E.U8 desc[UR22][R26.64+0x71], R167 ;  /* 0x000071a71a00c986 */ /* 0x000fe2000c101116 */
[----:B------:R-:W-:-:S03]  /*d680*/  ISETP.LT.OR P4, PT, R34, 0x7a, !P0 ;  /* 0x0000007a2200780c */ /* 0x000fc60004781670 */
[----:B------:R-:W-:Y:S01]  /*d690*/  @!P6 STG.E.U8 desc[UR22][R24.64+0x79], R165 ;  /* 0x000079a51800e986 */ /* 0x000fe2000c101116 */
[----:B------:R-:W-:Y:S02]  /*d6a0*/  ISETP.LT.OR P6, PT, R34, 0x82, !P1 ;  /* 0x000000822200780c */ /* 0x000fe40004fc1670 */
[----:B0-----:R-:W-:Y:S01]  /*d6b0*/  F2FP.SATFINITE.E5M2.F32.PACK_AB_MERGE_C R29, RZ, R166, RZ ;  /* 0x000000a6ff1d723e */ /* 0x001fe200048060ff */
[----:B------:R-:W4:Y:S01]  /*d6c0*/  LDL.LU R220, [R1+0x14] ;  /* 0x0000140001dc7983 */ /* 0x000f220000300800 */
[----:B-1----:R-:W-:-:S03]  /*d6d0*/  F2FP.SATFINITE.E5M2.F32.PACK_AB_MERGE_C R31, RZ, R160, RZ ;  /* 0x000000a0ff1f723e */ /* 0x002fc600048060ff */
[----:B------:R0:W-:Y:S01]  /*d6e0*/  @!P5 STG.E.U8 desc[UR22][R24.64+0x78], R29 ;  /* 0x0000781d1800d986 */ /* 0x0001e2000c101116 */
[----:B------:R-:W-:-:S03]  /*d6f0*/  ISETP.LT.OR P5, PT, R34, 0x81, !P1 ;  /* 0x000000812200780c */ /* 0x000fc60004fa1670 */
[----:B------:R1:W-:Y:S01]  /*d700*/  @!P3 STG.E.U8 desc[UR22][R26.64+0x78], R33 ;  /* 0x000078211a00b986 */ /* 0x0003e2000c101116 */
[----:B------:R-:W-:-:S03]  /*d710*/  ISETP.LT.OR P3, PT, R34, 0x81, !P0 ;  /* 0x000000812200780c */ /* 0x000fc60004761670 */
        /* <DEDUP_REMOVED lines=26> */
[----:B0-----:R-:W-:Y:S02]  /*d8c0*/  F2FP.SATFINITE.E5M2.F32.PACK_AB_MERGE_C R29, RZ, R154, RZ ;  /* 0x0000009aff1d723e */ /* 0x001fe400048060ff */
[----:B-1----:R-:W-:-:S03]  /*d8d0*/  F2FP.SATFINITE.E5M2.F32.PACK_AB_MERGE_C R33, RZ, R20, RZ ;  /* 0x00000014ff21723e */ /* 0x002fc600048060ff */
[----:B------:R0:W-:Y:S01]  /*d8e0*/  @!P5 STG.E.U8 desc[UR22][R24.64+0x90], R29 ;  /* 0x0000901d1800d986 */ /* 0x0001e2000c101116 */
[----:B------:R-:W-:-:S03]  /*d8f0*/  ISETP.LT.OR P5, PT, R34, 0x99, !P1 ;  /* 0x000000992200780c */ /* 0x000fc60004fa1670 */
[----:B------:R-:W-:Y:S01]  /*d900*/  @!P3 STG.E.U8 desc[UR22][R26.64+0x90], R31 ;  /* 0x0000901f1a00b986 */ /* 0x000fe2000c101116 */
[----:B------:R-:W-:-:S03]  /*d910*/  ISETP.LT.OR P3, PT, R34, 0x99, !P0 ;  /* 0x000000992200780c */ /* 0x000fc60004761670 */
[----:B------:R1:W-:Y:S01]  /*d920*/  @!P4 STG.E.U8 desc[UR22][R26.64+0x91], R23 ;  /* 0x000091171a00c986 */ /* 0x0003e2000c101116 */
[----:B------:R-:W-:-:S03]  /*d930*/  ISETP.LT.OR P4, PT, R34, 0x9a, !P0 ;  /* 0x0000009a2200780c */ /* 0x000fc60004781670 */
[----:B------:R2:W-:Y:S01]  /*d940*/  @!P6 STG.E.U8 desc[UR22][R24.64+0x99], R21 ;  /* 0x000099151800e986 */ /* 0x0005e2000c101116 */
[----:B------:R-:W-:Y:S02]  /*d950*/  ISETP.LT.OR P6, PT, R34, 0xa2, !P1 ;  /* 0x000000a22200780c */ /* 0x000fe40004fc1670 */
[----:B0-----:R-:W-:-:S05]  /*d960*/  F2FP.SATFINITE.E5M2.F32.PACK_AB_MERGE_C R29, RZ, R22, RZ ;  /* 0x00000016ff1d723e */ /* 0x001fca00048060ff */
[----:B------:R-:W-:Y:S01]  /*d970*/  @!P5 STG.E.U8 desc[UR22][R24.64+0x98], R29 ;  /* 0x0000981d1800d986 */ /* 0x000fe2000c101116 */
[C---:B------:R-:W-:Y:S02]  /*d980*/  ISETP.LT.OR P5, PT, R34.reuse, 0xa1, !P1 ;  /* 0x000000a12200780c */ /* 0x040fe40004fa1670 */
[----:B-1----:R-:W-:Y:S01]  /*d990*/  F2FP.SATFINITE.E5M2.F32.PACK_AB_MERGE_C R23, RZ, R18, RZ ;  /* 0x00000012ff17723e */ /* 0x002fe200048060ff */
[----:B------:R-:W-:Y:S01]  /*d9a0*/  @!P3 STG.E.U8 desc[UR22][R26.64+0x98], R33 ;  /* 0x000098211a00b986 */ /* 0x000fe2000c101116 */
[C---:B------:R-:W-:Y:S02]  /*d9b0*/  ISETP.LT.OR P3, PT, R34.reuse, 0xa1, !P0 ;  /* 0x000000a12200780c */ /* 0x040fe40004761670 */
[----:B--2---:R-:W-:Y:S01]  /*d9c0*/  F2FP.SATFINITE.E5M2.F32.PACK_AB_MERGE_C R21, RZ, R16, RZ ;  /* 0x00000010ff15723e */ /* 0x004fe200048060ff */
[----:B------:R0:W-:Y:S01]  /*d9d0*/  @!P4 STG.E.U8 desc[UR22][R26.64+0x99], R19 ;  /* 0x000099131a00c986 */ /* 0x0001e2000c101116 */
[----:B------:R-:W-:-:S03]  /*d9e0*/  ISETP.LT.OR P4, PT, R34, 0xa2, !P0 ;  /* 0x000000a22200780c */ /* 0x000fc60004781670 */
[----:B------:R1:W-:Y:S01]  /*d9f0*/  @!P6 STG.E.U8 desc[UR22][R24.64+0xa1], R17 ;  /* 0x0000a1111800e986 */ /* 0x0003e2000c101116 */
[----:B------:R-:W-:-:S03]  /*da00*/  ISETP.LT.OR P6, PT, R34, 0xaa, !P1 ;  /* 0x000000aa2200780c */ /* 0x000fc60004fc1670 */
[----:B------:R-:W-:Y:S01]  /*da10*/  @!P5 STG.E.U8 desc[UR22][R24.64+0xa0], R23 ;  /* 0x0000a0171800d986 */ /* 0x000fe2000c101116 */
[----:B------:R-:W-:-:S03]  /*da20*/  ISETP.LT.OR P5, PT, R34, 0xa9, !P1 ;  /* 0x000000a92200780c */ /* 0x000fc60004fa1670 */
[----:B------:R-:W-:Y:S01]  /*da30*/  @!P3 STG.E.U8 desc[UR22][R26.64+0xa0], R21 ;  /* 0x0000a0151a00b986 */ /* 0x000fe2000c101116 */
[C---:B------:R-:W-:Y:S02]  /*da40*/  ISETP.LT.OR P3, PT, R34.reuse, 0xa9, !P0 ;  /* 0x000000a92200780c */ /* 0x040fe40004761670 */
[----:B0-----:R-:W-:Y:S01]  /*da50*/  F2FP.SATFINITE.E5M2.F32.PACK_AB_MERGE_C R19, RZ, R14, RZ ;  /* 0x0000000eff13723e */ /* 0x001fe200048060ff */
[----:B------:R0:W-:Y:S01]  /*da60*/  @!P4 STG.E.U8 desc[UR22][R26.64+0xa1], R15 ;  /* 0x0000a10f1a00c986 */ /* 0x0001e2000c101116 */
[C---:B------:R-:W-:Y:S02]  /*da70*/  ISETP.LT.OR P4, PT, R34.reuse, 0xaa, !P0 ;  /* 0x000000aa2200780c */ /* 0x040fe40004781670 */
[----:B-1----:R-:W-:Y:S01]  /*da80*/  F2FP.SATFINITE.E5M2.F32.PACK_AB_MERGE_C R17, RZ, R12, RZ ;  /* 0x0000000cff11723e */ /* 0x002fe200048060ff */
        /* <DEDUP_REMOVED lines=15> */
[----:B0-----:R-:W-:Y:S02]  /*db80*/  F2FP.SATFINITE.E5M2.F32.PACK_AB_MERGE_C R11, RZ, R6, RZ ;  /* 0x00000006ff0b723e */ /* 0x001fe400048060ff */
[C---:B------:R-:W-:Y:S01]  /*db90*/  ISETP.LT.OR P3, PT, R34.reuse, 0xb9, !P0 ;  /* 0x000000b92200780c */ /* 0x040fe20004761670 */
[----:B------:R0:W-:Y:S01]  /*dba0*/  @!P4 STG.E.U8 desc[UR22][R26.64+0xb1], R7 ;  /* 0x0000b1071a00c986 */ /* 0x0001e2000c101116 */
[----:B-1----:R-:W-:Y:S02]  /*dbb0*/  F2FP.SATFINITE.E5M2.F32.PACK_AB_MERGE_C R9, RZ, R4, RZ ;  /* 0x00000004ff09723e */ /* 0x002fe400048060ff */
[C---:B------:R-:W-:Y:S01]  /*dbc0*/  ISETP.LT.OR P4, PT, R34.reuse, 0xba, !P0 ;  /* 0x000000ba2200780c */ /* 0x040fe20004781670 */
[----:B------:R1:W-:Y:S04]  /*dbd0*/  @!P6 STG.E.U8 desc[UR22][R24.64+0xb9], R5 ;  /* 0x0000b9051800e986 */ /* 0x0003e8000c101116 */
[----:B------:R2:W-:Y:S01]  /*dbe0*/  @!P5 STG.E.U8 desc[UR22][R24.64+0xb8], R11 ;  /* 0x0000b80b1800d986 */ /* 0x0005e2000c101116 */
[----:B------:R-:W-:Y:S01]  /*dbf0*/  FMUL R4, R227, UR25 ;  /* 0x00000019e3047c20 */ /* 0x000fe20008400000 */
[----:B------:R-:W-:-:S02]  /*dc00*/  ISETP.LT.OR P5, PT, R34, 0xc1, !P1 ;  /* 0x000000c12200780c */ /* 0x000fc40004fa1670 */
[----:B0-----:R-:W-:Y:S02]  /*dc10*/  F2FP.SATFINITE.E5M2.F32.PACK_AB_MERGE_C R7, RZ, R3, RZ ;  /* 0x00000003ff07723e */ /* 0x001fe400048060ff */
[----:B-1----:R-:W-:Y:S01]  /*dc20*/  F2FP.SATFINITE.E5M2.F32.PACK_AB_MERGE_C R5, RZ, R0, RZ ;  /* 0x00000000ff05723e */ /* 0x002fe200048060ff */
[----:B---3--:R-:W-:Y:S01]  /*dc30*/  FMUL R0, R222, UR25 ;  /* 0x00000019de007c20 */ /* 0x008fe20008400000 */
[----:B------:R-:W-:Y:S01]  /*dc40*/  ISETP.LT.OR P6, PT, R34, 0xc2, !P1 ;  /* 0x000000c22200780c */ /* 0x000fe20004fc1670 */
[----:B------:R-:W3:Y:S01]  /*dc50*/  LDL.LU R222, [R1+0x20] ;  /* 0x0000200001de7983 */ /* 0x000ee20000300800 */
[----:B--2---:R-:W-:Y:S02]  /*dc60*/  F2FP.SATFINITE.E5M2.F32.PACK_AB_MERGE_C R11, RZ, R2, RZ ;  /* 0x00000002ff0b723e */ /* 0x004fe400048060ff */
[----:B------:R-:W-:Y:S01]  /*dc70*/  F2FP.SATFINITE.E5M2.F32.PACK_AB_MERGE_C R13, RZ, R0, RZ ;  /* 0x00000000ff0d723e */ /* 0x000fe200048060ff */
[----:B----4-:R-:W-:Y:S01]  /*dc80*/  FMUL R0, R224, UR25 ;  /* 0x00000019e0007c20 */ /* 0x010fe20008400000 */
[----:B------:R-:W-:Y:S01]  /*dc90*/  FMUL R2, R225, UR25 ;  /* 0x00000019e1027c20 */ /* 0x000fe20008400000 */
[----:B------:R-:W2:Y:S04]  /*dca0*/  LDL.LU R224, [R1+0x24] ;  /* 0x0000240001e07983 */ /* 0x000ea80000300800 */
[----:B------:R-:W4:Y:S01]  /*dcb0*/  LDL.LU R225, [R1+0x28] ;  /* 0x0000280001e17983 */ /* 0x000f220000300800 */
[----:B------:R-:W-:-:S03]  /*dcc0*/  FMUL R3, R226, UR25 ;  /* 0x00000019e2037c20 */ /* 0x000fc60008400000 */
[----:B------:R-:W4:Y:S04]  /*dcd0*/  LDL.LU R226, [R1+0x2c] ;  /* 0x00002c0001e27983 */ /* 0x000f280000300800 */
[----:B------:R-:W4:Y:S04]  /*dce0*/  LDL.LU R227, [R1+0x30] ;  /* 0x0000300001e37983 */ /* 0x000f280000300800 */
[----:B------:R-:W-:Y:S01]  /*dcf0*/  @!P3 STG.E.U8 desc[UR22][R26.64+0xb8], R9 ;  /* 0x0000b8091a00b986 */ /* 0x000fe2000c101116 */
[----:B------:R-:W-:-:S03]  /*dd00*/  ISETP.LT.OR P3, PT, R34, 0xc1, !P0 ;  /* 0x000000c12200780c */ /* 0x000fc60004761670 */
[----:B------:R0:W-:Y:S01]  /*dd10*/  @!P4 STG.E.U8 desc[UR22][R26.64+0xb9], R7 ;  /* 0x0000b9071a00c986 */ /* 0x0001e2000c101116 */
[----:B------:R-:W-:-:S03]  /*dd20*/  ISETP.LT.OR P4, PT, R34, 0xc2, !P0 ;  /* 0x000000c22200780c */ /* 0x000fc60004781670 */
[----:B------:R-:W-:Y:S01]  /*dd30*/  @!P5 STG.E.U8 desc[UR22][R24.64+0xc0], R11 ;  /* 0x0000c00b1800d986 */ /* 0x000fe2000c101116 */
[----:B------:R-:W-:-:S03]  /*dd40*/  ISETP.LT.OR P5, PT, R34, 0xc9, !P1 ;  /* 0x000000c92200780c */ /* 0x000fc60004fa1670 */
[----:B------:R1:W-:Y:S01]  /*dd50*/  @!P6 STG.E.U8 desc[UR22][R24.64+0xc1], R5 ;  /* 0x0000c1051800e986 */ /* 0x0003e2000c101116 */
[----:B0-----:R-:W-:-:S03]  /*dd60*/  F2FP.SATFINITE.E5M2.F32.PACK_AB_MERGE_C R7, RZ, R0, RZ ;  /* 0x00000000ff07723e */ /* 0x001fc600048060ff */
[----:B------:R-:W-:Y:S01]  /*dd70*/  @!P3 STG.E.U8 desc[UR22][R26.64+0xc0], R13 ;  /* 0x0000c00d1a00b986 */ /* 0x000fe2000c101116 */
[C---:B------:R-:W-:Y:S02]  /*dd80*/  ISETP.LT.OR P6, PT, R34.reuse, 0xca, !P1 ;  /* 0x000000ca2200780c */ /* 0x040fe40004fc1670 */
[----:B-1----:R-:W-:Y:S01]  /*dd90*/  F2FP.SATFINITE.E5M2.F32.PACK_AB_MERGE_C R5, RZ, R2, RZ ;  /* 0x00000002ff05723e */ /* 0x002fe200048060ff */
[----:B------:R0:W-:Y:S01]  /*dda0*/  @!P4 STG.E.U8 desc[UR22][R26.64+0xc1], R7 ;  /* 0x0000c1071a00c986 */ /* 0x0001e2000c101116 */
[C---:B------:R-:W-:Y:S02]  /*ddb0*/  ISETP.LT.OR P3, PT, R34.reuse, 0xc9, !P0 ;  /* 0x000000c92200780c */ /* 0x040fe40004761670 */
[C---:B------:R-:W-:Y:S01]  /*ddc0*/  ISETP.LT.OR P4, PT, R34.reuse, 0xca, !P0 ;  /* 0x000000ca2200780c */ /* 0x040fe20004781670 */
[----:B------:R1:W-:Y:S01]  /*ddd0*/  @!P5 STG.E.U8 desc[UR22][R24.64+0xc8], R5 ;  /* 0x0000c8051800d986 */ /* 0x0003e2000c101116 */
[----:B------:R-:W-:Y:S02]  /*dde0*/  ISETP.LT.OR P5, PT, R34, 0xd1, !P1 ;  /* 0x000000d12200780c */ /* 0x000fe40004fa1670 */
[----:B------:R-:W-:-:S02]  /*ddf0*/  F2FP.SATFINITE.E5M2.F32.PACK_AB_MERGE_C R9, RZ, R3, RZ ;  /* 0x00000003ff09723e */ /* 0x000fc400048060ff */
[----:B------:R-:W-:-:S03]  /*de00*/  F2FP.SATFINITE.E5M2.F32.PACK_AB_MERGE_C R11, RZ, R4, RZ ;  /* 0x00000004ff0b723e */ /* 0x000fc600048060ff */
[----:B------:R1:W-:Y:S04]  /*de10*/  @!P6 STG.E.U8 desc[UR22][R24.64+0xc9], R9 ;  /* 0x0000c9091800e986 */ /* 0x0003e8000c101116 */
[----:B------:R-:W-:Y:S01]  /*de20*/  @!P3 STG.E.U8 desc[UR22][R26.64+0xc8], R11 ;  /* 0x0000c80b1a00b986 */ /* 0x000fe2000c101116 */
[----:B------:R-:W-:-:S03]  /*de30*/  FMUL R0, R220, UR25 ;  /* 0x00000019dc007c20 */ /* 0x000fc60008400000 */
[----:B------:R-:W4:Y:S02]  /*de40*/  LDL.LU R220, [R1+0x34] ;  /* 0x0000340001dc7983 */ /* 0x000f240000300800 */
[----:B0-----:R-:W-:Y:S01]  /*de50*/  F2FP.SATFINITE.E5M2.F32.PACK_AB_MERGE_C R7, RZ, R0, RZ ;  /* 0x00000000ff07723e */ /* 0x001fe200048060ff */
[----:B------:R-:W-:Y:S02]  /*de60*/  FMUL R2, R221, UR25 ;  /* 0x00000019dd027c20 */ /* 0x000fe40008400000 */
[----:B------:R-:W4:Y:S03]  /*de70*/  LDL.LU R221, [R1+0x38] ;  /* 0x0000380001dd7983 */ /* 0x000f260000300800 */
[----:B-1----:R-:W-:Y:S01]  /*de80*/  F2FP.SATFINITE.E5M2.F32.PACK_AB_MERGE_C R5, RZ, R2, RZ ;  /* 0x00000002ff05723e */ /* 0x002fe200048060ff */
[----:B------:R-:W-:Y:S04]  /*de90*/  @!P4 STG.E.U8 desc[UR22][R26.64+0xc9], R7 ;  /* 0x0000c9071a00c986 */ /* 0x000fe8000c101116 */
[----:B------:R0:W-:Y:S01]  /*dea0*/  @!P5 STG.E.U8 desc[UR22][R24.64+0xd0], R5 ;  /* 0x0000d0051800d986 */ /* 0x0001e2000c101116 */
[----:B------:R-:W-:-:S03]  /*deb0*/  FMUL R3, R223, UR25 ;  /* 0x00000019df037c20 */ /* 0x000fc60008400000 */
[----:B------:R-:W4:Y:S02]  /*dec0*/  LDL.LU R223, [R1+0x3c] ;  /* 0x00003c0001df7983 */ /* 0x000f240000300800 */
[----:B------:R-:W-:Y:S01]  /*ded0*/  F2FP.SATFINITE.E5M2.F32.PACK_AB_MERGE_C R9, RZ, R3, RZ ;  /* 0x00000003ff09723e */ /* 0x000fe200048060ff */
[----:B---3--:R-:W-:Y:S02]  /*dee0*/  FMUL R0, R222, UR25 ;  /* 0x00000019de007c20 */ /* 0x008fe40008400000 */
[----:B------:R-:W3:Y:S03]  /*def0*/  LDL.LU R222, [R1+0x40] ;  /* 0x0000400001de7983 */ /* 0x000ee60000300800 */
[----:B------:R-:W-:Y:S01]  /*df00*/  F2FP.SATFINITE.E5M2.F32.PACK_AB_MERGE_C R13, RZ, R0, RZ ;  /* 0x00000000ff0d723e */ /* 0x000fe200048060ff */
[----:B--2---:R-:W-:Y:S02]  /*df10*/  FMUL R2, R224, UR25 ;  /* 0x00000019e0027c20 */ /* 0x004fe40008400000 */
[----:B------:R-:W2:Y:S01]  /*df20*/  LDL.LU R224, [R1+0x44] ;  /* 0x0000440001e07983 */ /* 0x000ea20000300800 */
[----:B----4-:R-:W-:-:S03]  /*df30*/  FMUL R0, R225, UR25 ;  /* 0x00000019e1007c20 */ /* 0x010fc60008400000 */
[----:B------:R-:W4:Y:S01]  /*df40*/  LDL.LU R225, [R1+0x48] ;  /* 0x0000480001e17983 */ /* 0x000f220000300800 */
[----:B------:R-:W-:Y:S01]  /*df50*/  FMUL R3, R226, UR25 ;  /* 0x00000019e2037c20 */ /* 0x000fe20008400000 */
[----:B0-----:R-:W-:Y:S02]  /*df60*/  F2FP.SATFINITE.E5M2.F32.PACK_AB_MERGE_C R5, RZ, R0, RZ ;  /* 0x00000000ff05723e */ /* 0x001fe400048060ff */
[----:B------:R-:W4:Y:S01]  /*df70*/  LDL.LU R226, [R1+0x4c] ;  /* 0x00004c0001e27983 */ /* 0x000f220000300800 */
[----:B------:R-:W-:-:S03]  /*df80*/  FMUL R0, R227, UR25 ;  /* 0x00000019e3007c20 */ /* 0x000fc60008400000 */
[----:B------:R-:W4:Y:S01]  /*df90*/  LDL.LU R227, [R1+0x50] ;  /* 0x0000500001e37983 */ /* 0x000f220000300800 */
[C---:B------:R-:W-:Y:S02]  /*dfa0*/  ISETP.LT.OR P6, PT, R34.reuse, 0xd2, !P1 ;  /* 0x000000d22200780c */ /* 0x040fe40004fc1670 */
[C---:B------:R-:W-:Y:S01]  /*dfb0*/  ISETP.LT.OR P4, PT, R34.reuse, 0xd2, !P0 ;  /* 0x000000d22200780c */ /* 0x040fe20004781670 */
[----:B------:R-:W4:Y:S01]  /*dfc0*/  LDL.LU R218, [R1+0x54] ;  /* 0x0000540001da7983 */ /* 0x000f220000300800 */
[C---:B------:R-:W-:Y:S02]  /*dfd0*/  ISETP.LT.OR P3, PT, R34.reuse, 0xd1, !P0 ;  /* 0x000000d12200780c */ /* 0x040fe40004761670 */
[----:B------:R-:W-:Y:S02]  /*dfe0*/  ISETP.LT.OR P5, PT, R34, 0xd9, !P1 ;  /* 0x000000d92200780c */ /* 0x000fe40004fa1670 */
[----:B------:R-:W-:Y:S02]  /*dff0*/  F2FP.SATFINITE.E5M2.F32.PACK_AB_MERGE_C R7, RZ, R2, RZ ;  /* 0x00000002ff07723e */ /* 0x000fe400048060ff */
[----:B------:R-:W-:-:S03]  /*e000*/  F2FP.SATFINITE.E5M2.F32.PACK_AB_MERGE_C R11, RZ, R0, RZ ;  /* 0x00000000ff0b723e */ /* 0x000fc600048060ff */
[----:B------:R0:W-:Y:S01]  /*e010*/  @!P6 STG.E.U8 desc[UR22][R24.64+0xd1], R9 ;  /* 0x0000d1091800e986 */ /* 0x0001e2000c101116 */
[----:B------:R-:W-:-:S03]  /*e020*/  ISETP.LT.OR P6, PT, R34, 0xda, !P1 ;  /* 0x000000da2200780c */ /* 0x000fc60004fc1670 */
[----:B------:R-:W-:Y:S01]  /*e030*/  @!P4 STG.E.U8 desc[UR22][R26.64+0xd1], R7 ;  /* 0x0000d1071a00c986 */ /* 0x000fe2000c101116 */
[----:B------:R-:W-:-:S03]  /*e040*/  ISETP.LT.OR P4, PT, R34, 0xda, !P0 ;  /* 0x000000da2200780c */ /* 0x000fc60004781670 */
[----:B------:R-:W-:Y:S01]  /*e050*/  @!P3 STG.E.U8 desc[UR22][R26.64+0xd0], R13 ;  /* 0x0000d00d1a00b986 */ /* 0x000fe2000c101116 */
[----:B0-----:R-:W-:-:S03]  /*e060*/  F2FP.SATFINITE.E5M2.F32.PACK_AB_MERGE_C R9, RZ, R3, RZ ;  /* 0x00000003ff09723e */ /* 0x001fc600048060ff */
[----:B------:R0:W-:Y:S04]  /*e070*/  @!P5 STG.E.U8 desc[UR22][R24.64+0xd8], R5 ;  /* 0x0000d8051800d986 */ /* 0x0001e8000c101116 */
[----:B------:R1:W-:Y:S01]  /*e080*/  @!P6 STG.E.U8 desc[UR22][R24.64+0xd9], R9 ;  /* 0x0000d9091800e986 */ /* 0x0003e2000c101116 */
[----:B------:R-:W-:-:S03]  /*e090*/  FMUL R0, R220, UR25 ;  /* 0x00000019dc007c20 */ /* 0x000fc60008400000 */
[----:B------:R-:W4:Y:S02]  /*e0a0*/  LDL.LU R220, [R1+0x58] ;  /* 0x0000580001dc7983 */ /* 0x000f240000300800 */
[----:B0-----:R-:W-:Y:S01]  /*e0b0*/  F2FP.SATFINITE.E5M2.F32.PACK_AB_MERGE_C R5, RZ, R0, RZ ;  /* 0x00000000ff05723e */ /* 0x001fe200048060ff */
[----:B------:R-:W-:Y:S02]  /*e0c0*/  FMUL R2, R221, UR25 ;  /* 0x00000019dd027c20 */ /* 0x000fe40008400000 */
[----:B------:R-:W4:Y:S03]  /*e0d0*/  LDL.LU R221, [R1+0x5c] ;  /* 0x00005c0001dd7983 */ /* 0x000f260000300800 */
[----:B------:R-:W-:Y:S01]  /*e0e0*/  F2FP.SATFINITE.E5M2.F32.PACK_AB_MERGE_C R7, RZ, R2, RZ ;  /* 0x00000002ff07723e */ /* 0x000fe200048060ff */
[----:B------:R0:W-:Y:S01]  /*e0f0*/  @!P4 STG.E.U8 desc[UR22][R26.64+0xd9], R5 ;  /* 0x0000d9051a00c986 */ /* 0x0001e2000c101116 */
[----:B------:R-:W-:-:S03]  /*e100*/  FMUL R3, R223, UR25 ;  /* 0x00000019df037c20 */ /* 0x000fc60008400000 */
[----:B------:R-:W4:Y:S02]  /*e110*/  LDL.LU R223, [R1+0x60] ;  /* 0x0000600001df7983 */ /* 0x000f240000300800 */
[----:B-1----:R-:W-:Y:S01]  /*e120*/  F2FP.SATFINITE.E5M2.F32.PACK_AB_MERGE_C R9, RZ, R3, RZ ;  /* 0x00000003ff09723e */ /* 0x002fe200048060ff */
[----:B---3--:R-:W-:Y:S02]  /*e130*/  FMUL R4, R222, UR25 ;  /* 0x00000019de047c20 */ /* 0x008fe40008400000 */
[----:B------:R-:W3:Y:S01]  /*e140*/  LDL.LU R222, [R1+0x64] ;  /* 0x0000640001de7983 */ /* 0x000ee20000300800 */
[----:B--2---:R-:W-:-:S03]  /*e150*/  FMUL R0, R224, UR25 ;  /* 0x00000019e0007c20 */ /* 0x004fc60008400000 */
[----:B------:R-:W2:Y:S01]  /*e160*/  LDL.LU R224, [R1+0x68] ;  /* 0x0000680001e07983 */ /* 0x000ea20000300800 */
[----:B----4-:R-:W-:Y:S01]  /*e170*/  FMUL R2, R225, UR25 ;  /* 0x00000019e1027c20 */ /* 0x010fe20008400000 */
[----:B0-----:R-:W-:Y:S02]  /*e180*/  F2FP.SATFINITE.E5M2.F32.PACK_AB_MERGE_C R5, RZ, R0, RZ ;  /* 0x00000000ff05723e */ /* 0x001fe400048060ff */
[----:B------:R-:W4:Y:S01]  /*e190*/  LDL.LU R225, [R1+0x6c] ;  /* 0x00006c0001e17983 */ /* 0x000f220000300800 */
[----:B------:R-:W-:-:S03]  /*e1a0*/  FMUL R3, R226, UR25 ;  /* 0x00000019e2037c20 */ /* 0x000fc60008400000 */
[----:B------:R-:W4:Y:S01]  /*e1b0*/  LDL.LU R226, [R1+0x70] ;  /* 0x0000700001e27983 */ /* 0x000f220000300800 */
[----:B------:R-:W-:-:S03]  /*e1c0*/  FMUL R0, R227, UR25 ;  /* 0x00000019e3007c20 */ /* 0x000fc60008400000 */
[----:B------:R-:W4:Y:S01]  /*e1d0*/  LDL.LU R227, [R1+0x74] ;  /* 0x0000740001e37983 */ /* 0x000f220000300800 */
[C---:B------:R-:W-:Y:S02]  /*e1e0*/  ISETP.LT.OR P3, PT, R34.reuse, 0xd9, !P0 ;  /* 0x000000d92200780c */ /* 0x040fe40004761670 */
[C---:B------:R-:W-:Y:S02]  /*e1f0*/  ISETP.LT.OR P5, PT, R34.reuse, 0xe1, !P1 ;  /* 0x000000e12200780c */ /* 0x040fe40004fa1670 */
[C---:B------:R-:W-:Y:S02]  /*e200*/  ISETP.LT.OR P6, PT, R34.reuse, 0xe2, !P1 ;  /* 0x000000e22200780c */ /* 0x040fe40004fc1670 */
[----:B------:R-:W-:-:S07]  /*e210*/  ISETP.LT.OR P4, PT, R34, 0xe2, !P0 ;  /* 0x000000e22200780c */ /* 0x000fce0004781670 */
[----:B------:R-:W-:Y:S01]  /*e220*/  @!P3 STG.E.U8 desc[UR22][R26.64+0xd8], R11 ;  /* 0x0000d80b1a00b986 */ /* 0x000fe2000c101116 */
[----:B------:R-:W-:-:S03]  /*e230*/  ISETP.LT.OR P3, PT, R34, 0xe1, !P0 ;  /* 0x000000e12200780c */ /* 0x000fc60004761670 */
[----:B------:R0:W-:Y:S01]  /*e240*/  @!P5 STG.E.U8 desc[UR22][R24.64+0xe0], R7 ;  /* 0x0000e0071800d986 */ /* 0x0001e2000c101116 */
[----:B------:R-:W-:-:S03]  /*e250*/  ISETP.LT.OR P5, PT, R34, 0xe9, !P1 ;  /* 0x000000e92200780c */ /* 0x000fc60004fa1670 */
[----:B------:R1:W-:Y:S01]  /*e260*/  @!P6 STG.E.U8 desc[UR22][R24.64+0xe1], R9 ;  /* 0x0000e1091800e986 */ /* 0x0003e2000c101116 */
[----:B------:R-:W-:Y:S02]  /*e270*/  ISETP.LT.OR P6, PT, R34, 0xea, !P1 ;  /* 0x000000ea2200780c */ /* 0x000fe40004fc1670 */
[----:B------:R-:W-:Y:S01]  /*e280*/  F2FP.SATFINITE.E5M2.F32.PACK_AB_MERGE_C R13, RZ, R4, RZ ;  /* 0x00000004ff0d723e */ /* 0x000fe200048060ff */
[----:B------:R1:W-:Y:S01]  /*e290*/  @!P4 STG.E.U8 desc[UR22][R26.64+0xe1], R5 ;  /* 0x0000e1051a00c986 */ /* 0x0003e2000c101116 */
[----:B0-----:R-:W-:-:S03]  /*e2a0*/  F2FP.SATFINITE.E5M2.F32.PACK_AB_MERGE_C R7, RZ, R2, RZ ;  /* 0x00000002ff07723e */ /* 0x001fc600048060ff */
[----:B------:R-:W-:Y:S01]  /*e2b0*/  @!P3 STG.E.U8 desc[UR22][R26.64+0xe0], R13 ;  /* 0x0000e00d1a00b986 */ /* 0x000fe2000c101116 */
[----:B-1----:R-:W-:-:S03]  /*e2c0*/  F2FP.SATFINITE.E5M2.F32.PACK_AB_MERGE_C R9, RZ, R3, RZ ;  /* 0x00000003ff09723e */ /* 0x002fc600048060ff */
[----:B------:R0:W-:Y:S01]  /*e2d0*/  @!P5 STG.E.U8 desc[UR22][R24.64+0xe8], R7 ;  /* 0x0000e8071800d986 */ /* 0x0001e2000c101116 */
[C---:B------:R-:W-:Y:S02]  /*e2e0*/  ISETP.LT.OR P3, PT, R34.reuse, 0xe9, !P0 ;  /* 0x000000e92200780c */ /* 0x040fe40004761670 */
[C---:B------:R-:W-:Y:S01]  /*e2f0*/  ISETP.LT.OR P4, PT, R34.reuse, 0xea, !P0 ;  /* 0x000000ea2200780c */ /* 0x040fe20004781670 */
[----:B------:R1:W-:Y:S01]  /*e300*/  @!P6 STG.E.U8 desc[UR22][R24.64+0xe9], R9 ;  /* 0x0000e9091800e986 */ /* 0x0003e2000c101116 */
[----:B------:R-:W-:Y:S01]  /*e310*/  ISETP.LT.OR P5, PT, R34, 0xf1, !P1 ;  /* 0x000000f12200780c */ /* 0x000fe20004fa1670 */
[----:B------:R-:W-:Y:S01]  /*e320*/  FMUL R2, R218, UR25 ;  /* 0x00000019da027c20 */ /* 0x000fe20008400000 */
[----:B------:R-:W-:Y:S02]  /*e330*/  ISETP.LT.OR P6, PT, R34, 0xf2, !P1 ;  /* 0x000000f22200780c */ /* 0x000fe40004fc1670 */
[----:B------:R-:W-:Y:S02]  /*e340*/  F2FP.SATFINITE.E5M2.F32.PACK_AB_MERGE_C R11, RZ, R0, RZ ;  /* 0x00000000ff0b723e */ /* 0x000fe400048060ff */
[----:B------:R-:W-:-:S03]  /*e350*/  F2FP.SATFINITE.E5M2.F32.PACK_AB_MERGE_C R5, RZ, R2, RZ ;  /* 0x00000002ff05723e */ /* 0x000fc600048060ff */
[----:B------:R-:W-:Y:S01]  /*e360*/  @!P3 STG.E.U8 desc[UR22][R26.64+0xe8], R11 ;  /* 0x0000e80b1a00b986 */ /* 0x000fe2000c101116 */
[----:B------:R-:W-:-:S03]  /*e370*/  ISETP.LT.OR P3, PT, R34, 0xf1, !P0 ;  /* 0x000000f12200780c */ /* 0x000fc60004761670 */
[----:B------:R-:W-:Y:S01]  /*e380*/  @!P4 STG.E.U8 desc[UR22][R26.64+0xe9], R5 ;  /* 0x0000e9051a00c986 */ /* 0x000fe2000c101116 */
[C---:B------:R-:W-:Y:S02]  /*e390*/  ISETP.LT.OR P4, PT, R34.reuse, 0xf9, !P1 ;  /* 0x000000f92200780c */ /* 0x040fe40004f81670 */
[----:B------:R-:W-:Y:S01]  /*e3a0*/  ISETP.LT.OR P1, PT, R34, 0xfa, !P1 ;  /* 0x000000fa2200780c */ /* 0x000fe20004f21670 */
[----:B------:R-:W-:-:S05]  /*e3b0*/  FMUL R0, R220, UR25 ;  /* 0x00000019dc007c20 */ /* 0x000fca0008400000 */
[----:B0-----:R-:W-:-:S05]  /*e3c0*/  F2FP.SATFINITE.E5M2.F32.PACK_AB_MERGE_C R7, RZ, R0, RZ ;  /* 0x00000000ff07723e */ /* 0x001fca00048060ff */
[----:B------:R0:W-:Y:S01]  /*e3d0*/  @!P5 STG.E.U8 desc[UR22][R24.64+0xf0], R7 ;  /* 0x0000f0071800d986 */ /* 0x0001e2000c101116 */
[----:B------:R-:W-:-:S05]  /*e3e0*/  FMUL R3, R221, UR25 ;  /* 0x00000019dd037c20 */ /* 0x000fca0008400000 */
[----:B-1----:R-:W-:Y:S02]  /*e3f0*/  F2FP.SATFINITE.E5M2.F32.PACK_AB_MERGE_C R9, RZ, R3, RZ ;  /* 0x00000003ff09723e */ /* 0x002fe400048060ff */
[----:B------:R-:W-:-:S03]  /*e400*/  ISETP.LT.OR P5, PT, R34, 0xf2, !P0 ;  /* 0x000000f22200780c */ /* 0x000fc600047a1670 */
[----:B------:R1:W-:Y:S01]  /*e410*/  @!P6 STG.E.U8 desc[UR22][R24.64+0xf1], R9 ;  /* 0x0000f1091800e986 */ /* 0x0003e2000c101116 */
[C---:B------:R-:W-:Y:S02]  /*e420*/  ISETP.LT.OR P6, PT, R34.reuse, 0xf9, !P0 ;  /* 0x000000f92200780c */ /* 0x040fe400047c1670 */
[----:B------:R-:W-:Y:S01]  /*e430*/  ISETP.LT.OR P0, PT, R34, 0xfa, !P0 ;  /* 0x000000fa2200780c */ /* 0x000fe20004701670 */
[----:B------:R-:W-:-:S05]  /*e440*/  FMUL R0, R223, UR25 ;  /* 0x00000019df007c20 */ /* 0x000fca0008400000 */
[----:B------:R-:W-:-:S05]  /*e450*/  F2FP.SATFINITE.E5M2.F32.PACK_AB_MERGE_C R13, RZ, R0, RZ ;  /* 0x00000000ff0d723e */ /* 0x000fca00048060ff */
[----:B------:R0:W-:Y:S01]  /*e460*/  @!P3 STG.E.U8 desc[UR22][R26.64+0xf0], R13 ;  /* 0x0000f00d1a00b986 */ /* 0x0001e2000c101116 */
[----:B---3--:R-:W-:Y:S01]  /*e470*/  FMUL R0, R222, UR25 ;  /* 0x00000019de007c20 */ /* 0x008fe20008400000 */
[----:B--2---:R-:W-:Y:S01]  /*e480*/  FMUL R2, R224, UR25 ;  /* 0x00000019e0027c20 */ /* 0x004fe20008400000 */
[----:B----4-:R-:W-:-:S03]  /*e490*/  FMUL R3, R225, UR25 ;  /* 0x00000019e1037c20 */ /* 0x010fc60008400000 */
[----:B0-----:R-:W-:Y:S01]  /*e4a0*/  F2FP.SATFINITE.E5M2.F32.PACK_AB_MERGE_C R7, RZ, R0, RZ ;  /* 0x00000000ff07723e */ /* 0x001fe200048060ff */
[----:B------:R-:W-:Y:S01]  /*e4b0*/  FMUL R4, R226, UR25 ;  /* 0x00000019e2047c20 */ /* 0x000fe20008400000 */
[----:B------:R-:W-:Y:S01]  /*e4c0*/  FMUL R5, R227, UR25 ;  /* 0x00000019e3057c20 */ /* 0x000fe20008400000 */
[----:B-1----:R-:W-:Y:S02]  /*e4d0*/  F2FP.SATFINITE.E5M2.F32.PACK_AB_MERGE_C R9, RZ, R2, RZ ;  /* 0x00000002ff09723e */ /* 0x002fe400048060ff */
[----:B------:R-:W-:Y:S02]  /*e4e0*/  F2FP.SATFINITE.E5M2.F32.PACK_AB_MERGE_C R3, RZ, R3, RZ ;  /* 0x00000003ff03723e */ /* 0x000fe400048060ff */
[----:B------:R-:W-:Y:S02]  /*e4f0*/  F2FP.SATFINITE.E5M2.F32.PACK_AB_MERGE_C R11, RZ, R4, RZ ;  /* 0x00000004ff0b723e */ /* 0x000fe400048060ff */
[----:B------:R-:W-:Y:S01]  /*e500*/  F2FP.SATFINITE.E5M2.F32.PACK_AB_MERGE_C R5, RZ, R5, RZ ;  /* 0x00000005ff05723e */ /* 0x000fe200048060ff */
[----:B------:R0:W-:Y:S04]  /*e510*/  @!P5 STG.E.U8 desc[UR22][R26.64+0xf1], R7 ;  /* 0x0000f1071a00d986 */ /* 0x0001e8000c101116 */
[----:B------:R0:W-:Y:S04]  /*e520*/  @!P4 STG.E.U8 desc[UR22][R24.64+0xf8], R9 ;  /* 0x0000f8091800c986 */ /* 0x0001e8000c101116 */
[----:B------:R0:W-:Y:S04]  /*e530*/  @!P1 STG.E.U8 desc[UR22][R24.64+0xf9], R3 ;  /* 0x0000f90318009986 */ /* 0x0001e8000c101116 */
[----:B------:R0:W-:Y:S04]  /*e540*/  @!P6 STG.E.U8 desc[UR22][R26.64+0xf8], R11 ;  /* 0x0000f80b1a00e986 */ /* 0x0001e8000c101116 */
[----:B------:R0:W-:Y:S02]  /*e550*/  @!P0 STG.E.U8 desc[UR22][R26.64+0xf9], R5 ;  /* 0x0000f9051a008986 */ /* 0x0001e4000c101116 */
.L_x_293:
[----:B------:R-:W-:Y:S05]  /*e560*/  BSYNC B0 ;  /* 0x0000000000007941 */ /* 0x000fea0003800000 */
.L_x_35:
[----:B------:R-:W2:Y:S01]  /*e570*/  LDL.LU R22, [R1+0x7c] ;  /* 0x00007c0001167983 */ /* 0x000ea20000300800 */
[----:B0-----:R-:W-:Y:S01]  /*e580*/  IMAD.U32 R3, RZ, RZ, UR18 ;  /* 0x00000012ff037e24 */ /* 0x001fe2000f8e00ff */
[----:B------:R-:W-:Y:S02]  /*e590*/  ULDC.64 UR6, c[0x0][0x650] ;  /* 0x0001940000067ab9 */ /* 0x000fe40000000a00 */
[----:B------:R-:W3:Y:S01]  /*e5a0*/  LDL.LU R19, [R1+0x80] ;  /* 0x0000800001137983 */ /* 0x000ee20000300800 */
[----:B-----5:R-:W-:Y:S01]  /*e5b0*/  IMAD.U32 R0, RZ, RZ, UR20 ;  /* 0x00000014ff007e24 */ /* 0x020fe2000f8e00ff */
[----:B------:R0:W-:Y:S01]  /*e5c0*/  SYNCS.ARRIVE.TRANS64.A1T0 RZ, [R3+UR29], RZ ;  /* 0x000000ff03ff79a7 */ /* 0x0001e2000810001d */
[----:B------:R-:W-:Y:S02]  /*e5d0*/  IMAD.U32 R2, RZ, RZ, UR20 ;  /* 0x00000014ff027e24 */ /* 0x000fe4000f8e00ff */
[----:B------:R-:W-:Y:S02]  /*e5e0*/  IMAD.MOV.U32 R4, RZ, RZ, -0x1 ;  /* 0xffffffffff047424 */ /* 0x000fe400078e00ff */
[----:B0-----:R-:W-:Y:S01]  /*e5f0*/  IMAD.U32 R3, RZ, RZ, UR15 ;  /* 0x0000000fff037e24 */ /* 0x001fe2000f8e00ff */
[----:B---3--:R-:W-:-:S02]  /*e600*/  LEA R19, P0, R0, R19, 0x1 ;  /* 0x0000001300137211 */ /* 0x008fc400078008ff */
[----:B------:R-:W-:Y:S02]  /*e610*/  PRMT R0, RZ, 0x7610, R0 ;  /* 0x00007610ff007816 */ /* 0x000fe40000000000 */
[----:B--2---:R-:W-:Y:S01]  /*e620*/  LEA.HI.X R22, R2, R22, R3, 0x1, P0 ;  /* 0x0000001602167211 */ /* 0x004fe200000f0c03 */
[----:B------:R-:W-:Y:S01]  /*e630*/  IMAD.MOV.U32 R2, RZ, RZ, -0x1 ;  /* 0xffffffffff027424 */ /* 0x000fe200078e00ff */
[----:B------:R0:W-:Y:S01]  /*e640*/  STL [R1+0x80], R19 ;  /* 0x0000801301007387 */ /* 0x0001e20000100800 */
[----:B------:R-:W-:Y:S01]  /*e650*/  IMAD.MOV.U32 R3, RZ, RZ, -0x1 ;  /* 0xffffffffff037424 */ /* 0x000fe200078e00ff */
[----:B------:R-:W-:Y:S02]  /*e660*/  ISETP.GE.U32.AND P0, PT, R19, UR6, PT ;  /* 0x0000000613007c0c */ /* 0x000fe4000bf06070 */
[----:B------:R0:W-:Y:S02]  /*e670*/  STL [R1+0x7c], R22 ;  /* 0x00007c1601007387 */ /* 0x0001e40000100800 */
[----:B------:R-:W-:-:S02]  /*e680*/  ISETP.GE.U32.AND.EX P0, PT, R22, UR7, PT, P0 ;  /* 0x0000000716007c0c */ /* 0x000fc4000bf06100 */
[----:B------:R0:W-:Y:S04]  /*e690*/  STL [R1+0x84], R4 ;  /* 0x0000840401007387 */ /* 0x0001e80000100800 */
[----:B------:R0:W-:Y:S04]  /*e6a0*/  STL [R1+0x78], R2 ;  /* 0x0000780201007387 */ /* 0x0001e80000100800 */
[----:B------:R0:W-:Y:S03]  /*e6b0*/  STL [R1+0x88], R3 ;  /* 0x0000880301007387 */ /* 0x0001e60000100800 */
[----:B------:R-:W-:Y:S05]  /*e6c0*/  @P0 BRA `(.L_x_294) ;  /* 0x0000000400740947 */ /* 0x000fea0003800000 */
[----:B------:R-:W2:Y:S01]  /*e6d0*/  S2R R14, SR_CTAID.X ;  /* 0x00000000000e7919 */ /* 0x000ea20000002500 */
[----:B------:R-:W3:Y:S01]  /*e6e0*/  LDC.64 R8, c[0x0][0x628] ;  /* 0x00018a00ff087b82 */ /* 0x000ee20000000a00 */
[----:B------:R-:W-:Y:S01]  /*e6f0*/  ULDC UR6, c[0x0][0x150] ;  /* 0x0000540000067ab9 */ /* 0x000fe20000000800 */
[----:B------:R-:W-:Y:S01]  /*e700*/  IMAD.MOV.U32 R6, RZ, RZ, R19 ;  /* 0x000000ffff067224 */ /* 0x000fe200078e0013 */
[----:B------:R-:W0:Y:S01]  /*e710*/  S2R R16, SR_CTAID.Y ;  /* 0x0000000000107919 */ /* 0x000e220000002600 */
[----:B------:R-:W-:-:S04]  /*e720*/  IMAD.MOV.U32 R7, RZ, RZ, R22 ;  /* 0x000000ffff077224 */ /* 0x000fc800078e0016 */
[----:B------:R-:W0:Y:S08]  /*e730*/  LDC R17, c[0x0][0x144] ;  /* 0x00005100ff117b82 */ /* 0x000e300000000800 */
[----:B------:R-:W0:Y:S08]  /*e740*/  LDC R10, c[0x0][0x630] ;  /* 0x00018c00ff0a7b82 */ /* 0x000e300000000800 */
[----:B------:R-:W0:Y:S01]  /*e750*/  LDC.64 R12, c[0x0][0x620] ;  /* 0x00018800ff0c7b82 */ /* 0x000e220000000a00 */
[----:B---3--:R-:W-:-:S04]  /*e760*/  ISETP.NE.U32.AND P0, PT, R8, RZ, PT ;  /* 0x000000ff0800720c */ /* 0x008fc80003f05070 */
[----:B------:R-:W-:Y:S02]  /*e770*/  ISETP.NE.AND.EX P0, PT, R9, RZ, PT, P0 ;  /* 0x000000ff0900720c */ /* 0x000fe40003f05300 */
[----:B--2---:R-:W-:-:S05]  /*e780*/  I2FP.F32.U32 R0, R14 ;  /* 0x0000000e00007245 */ /* 0x004fca0000201000 */
[----:B------:R-:W-:-:S04]  /*e790*/  FMUL R0, R0, UR6 ;  /* 0x0000000600007c20 */ /* 0x000fc80008400000 */
[----:B------:R2:W3:Y:S02]  /*e7a0*/  F2I.U32.TRUNC.NTZ R15, R0 ;  /* 0x00000000000f7305 */ /* 0x0004e4000020f000 */
[----:B------:R-:W-:Y:S05]  /*e7b0*/  @!P0 BRA `(.L_x_295) ;  /* 0x0000000000288947 */ /* 0x000fea0003800000 */
[----:B--2---:R-:W2:Y:S02]  /*e7c0*/  LDC R0, c[0x0][0x634] ;  /* 0x00018d00ff007b82 */ /* 0x004ea40000000800 */
[----:B--2---:R-:W-:-:S05]  /*e7d0*/  IADD3 R7, P0, R19, R0, RZ ;  /* 0x0000000013077210 */ /* 0x004fca0007f1e0ff */
[----:B------:R-:W-:-:S04]  /*e7e0*/  IMAD.X R11, RZ, RZ, R22, P0 ;  /* 0x000000ffff0b7224 */ /* 0x000fc800000e0616 */
[----:B0-----:R-:W-:-:S04]  /*e7f0*/  IMAD.WIDE.U32 R2, R11, R8, RZ ;  /* 0x000000080b027225 */ /* 0x001fc800078e00ff */
[----:B------:R-:W-:-:S04]  /*e800*/  IMAD.WIDE.U32 R4, P0, R7, R9, R2 ;  /* 0x0000000907047225 */ /* 0x000fc80007800002 */
[----:B------:R-:W-:-:S04]  /*e810*/  IMAD.WIDE.U32 R2, R7, R8, RZ ;  /* 0x0000000807027225 */ /* 0x000fc800078e00ff */
[----:B------:R-:W-:Y:S01]  /*e820*/  IMAD.X R7, RZ, RZ, RZ, P0 ;  /* 0x000000ffff077224 */ /* 0x000fe200000e06ff */
[----:B------:R-:W-:Y:S01]  /*e830*/  IADD3 RZ, P0, R3, R4, RZ ;  /* 0x0000000403ff7210 */ /* 0x000fe20007f1e0ff */
[----:B------:R-:W-:-:S04]  /*e840*/  IMAD.MOV.U32 R6, RZ, RZ, R5 ;  /* 0x000000ffff067224 */ /* 0x000fc800078e0005 */
[----:B------:R-:W-:-:S08]  /*e850*/  IMAD.WIDE.U32.X R6, R11, R9, R6, P0 ;  /* 0x000000090b067225 */ /* 0x000fd000000e0406 */
.L_x_295:
[-CC-:B0-----:R-:W-:Y:S01]  /*e860*/  SHF.R.U64 R11, R6, R10.reuse, R7.reuse ;  /* 0x0000000a060b7219 */ /* 0x181fe20000001207 */
[----:B------:R-:W0:Y:S01]  /*e870*/  LDC.64 R20, c[0x0][0x640] ;  /* 0x00019000ff147b82 */ /* 0x000e220000000a00 */
[----:B--2---:R-:W-:Y:S01]  /*e880*/  SHF.R.U32.HI R0, RZ, R10, R7 ;  /* 0x0000000aff007219 */ /* 0x004fe20000011607 */
[----:B------:R-:W-:Y:S01]  /*e890*/  IMAD.MOV.U32 R2, RZ, RZ, R19 ;  /* 0x000000ffff027224 */ /* 0x000fe200078e0013 */
[----:B------:R-:W-:Y:S01]  /*e8a0*/  IADD3 R5, P0, RZ, -R11, RZ ;  /* 0x8000000bff057210 */ /* 0x000fe20007f1e0ff */
[----:B---3--:R-:W-:Y:S01]  /*e8b0*/  IMAD.MOV R15, RZ, RZ, -R15 ;  /* 0x000000ffff0f7224 */ /* 0x008fe200078e0a0f */
[----:B------:R-:W-:Y:S01]  /*e8c0*/  ULDC UR6, c[0x0][0x154] ;  /* 0x0000550000067ab9 */ /* 0x000fe20000000800 */
[----:B------:R-:W-:Y:S02]  /*e8d0*/  IMAD.MOV.U32 R7, RZ, RZ, 0x1 ;  /* 0x00000001ff077424 */ /* 0x000fe400078e00ff */
[----:B------:R-:W2:Y:S01]  /*e8e0*/  LDC R4, c[0x0][0x618] ;  /* 0x00018600ff047b82 */ /* 0x000ea20000000800 */
[----:B------:R-:W-:-:S02]  /*e8f0*/  IMAD.X R3, RZ, RZ, ~R0, P0 ;  /* 0x000000ffff037224 */ /* 0x000fc400000e0e00 */
[----:B------:R-:W-:Y:S02]  /*e900*/  IMAD R17, R17, R15, R14 ;  /* 0x0000000f11117224 */ /* 0x000fe400078e020e */
[-C--:B------:R-:W-:Y:S02]  /*e910*/  IMAD R0, R3, R12.reuse, RZ ;  /* 0x0000000c03007224 */ /* 0x080fe400078e02ff */
[----:B------:R-:W-:Y:S01]  /*e920*/  IMAD.MOV.U32 R3, RZ, RZ, R22 ;  /* 0x000000ffff037224 */ /* 0x000fe200078e0016 */
[----:B------:R-:W3:Y:S01]  /*e930*/  LDC R6, c[0x0][0x608] ;  /* 0x00018200ff067b82 */ /* 0x000ee20000000800 */
[----:B------:R-:W-:-:S04]  /*e940*/  IMAD.WIDE.U32 R2, R5, R12, R2 ;  /* 0x0000000c05027225 */ /* 0x000fc800078e0002 */
[----:B------:R-:W-:-:S03]  /*e950*/  IMAD R5, R5, R13, R0 ;  /* 0x0000000d05057224 */ /* 0x000fc600078e0200 */
[----:B------:R-:W5:Y:S01]  /*e960*/  LDC R18, c[0x0][0x658] ;  /* 0x00019600ff127b82 */ /* 0x000f620000000800 */
[----:B------:R-:W-:Y:S01]  /*e970*/  I2FP.F32.U32 R0, R16 ;  /* 0x0000001000007245 */ /* 0x000fe20000201000 */
[----:B------:R-:W-:Y:S01]  /*e980*/  IMAD.IADD R3, R3, 0x1, R5 ;  /* 0x0000000103037824 */ /* 0x000fe200078e0205 */
[----:B0-----:R-:W-:Y:S01]  /*e990*/  ISETP.NE.U32.AND P0, PT, R20, RZ, PT ;  /* 0x000000ff1400720c */ /* 0x001fe20003f05070 */
[----:B------:R-:W-:Y:S02]  /*e9a0*/  IMAD.MOV.U32 R5, RZ, RZ, -0x1 ;  /* 0xffffffffff057424 */ /* 0x000fe400078e00ff */
[----:B------:R-:W-:Y:S02]  /*e9b0*/  FMUL R0, R0, UR6 ;  /* 0x0000000600007c20 */ /* 0x000fe40008400000 */
[----:B------:R-:W0:Y:S01]  /*e9c0*/  LDC R15, c[0x0][0x148] ;  /* 0x00005200ff0f7b82 */ /* 0x000e220000000800 */
[----:B--2---:R-:W-:Y:S01]  /*e9d0*/  SHF.R.U64 R10, R2, R4, R3 ;  /* 0x00000004020a7219 */ /* 0x004fe20000001203 */
[----:B------:R2:W0:Y:S01]  /*e9e0*/  F2I.U32.TRUNC.NTZ R13, R0 ;  /* 0x00000000000d7305 */ /* 0x000422000020f000 */
[----:B------:R-:W-:-:S02]  /*e9f0*/  ISETP.NE.AND.EX P0, PT, R21, RZ, PT, P0 ;  /* 0x000000ff1500720c */ /* 0x000fc40003f05300 */
[----:B------:R-:W-:-:S03]  /*ea00*/  SHF.R.U32.HI R3, RZ, R4, R3 ;  /* 0x00000004ff037219 */ /* 0x000fc60000011603 */
[----:B------:R-:W0:Y:S01]  /*ea10*/  LDC R14, c[0x0][0x600] ;  /* 0x00018000ff0e7b82 */ /* 0x000e220000000800 */
[-CC-:B---3--:R-:W-:Y:S02]  /*ea20*/  SHF.R.U64 R8, R10, R6.reuse, R3.reuse ;  /* 0x000000060a087219 */ /* 0x188fe40000001203 */
[----:B------:R-:W-:-:S05]  /*ea30*/  SHF.R.U32.HI R3, RZ, R6, R3 ;  /* 0x00000006ff037219 */ /* 0x000fca0000011603 */
[----:B------:R-:W3:Y:S01]  /*ea40*/  LDC R22, c[0x0][0x648] ;  /* 0x00019200ff167b82 */ /* 0x000ee20000000800 */
[-CC-:B-----5:R-:W-:Y:S02]  /*ea50*/  SHF.R.U64 R12, R8, R18.reuse, R3.reuse ;  /* 0x00000012080c7219 */ /* 0x1a0fe40000001203 */
[-C--:B------:R-:W-:Y:S02]  /*ea60*/  SHF.L.U32 R5, R5, R18.reuse, RZ ;  /* 0x0000001205057219 */ /* 0x080fe400000006ff */
[-C--:B------:R-:W-:Y:S01]  /*ea70*/  SHF.R.U32.HI R3, RZ, R18.reuse, R3 ;  /* 0x00000012ff037219 */ /* 0x080fe20000011603 */
[----:B------:R-:W-:Y:S01]  /*ea80*/  IMAD.MOV.U32 R2, RZ, RZ, R12 ;  /* 0x000000ffff027224 */ /* 0x000fe200078e000c */
[----:B------:R-:W-:Y:S01]  /*ea90*/  SHF.L.U32 R18, R7, R18, RZ ;  /* 0x0000001207127219 */ /* 0x000fe200000006ff */
[----:B------:R-:W0:Y:S01]  /*eaa0*/  LDC R23, c[0x0][0x638] ;  /* 0x00018e00ff177b82 */ /* 0x000e220000000800 */
[----:B------:R-:W-:-:S07]  /*eab0*/  LOP3.LUT R19, RZ, R5, RZ, 0x33, !PT ;  /* 0x00000005ff137212 */ /* 0x000fce00078e33ff */
[----:B------:R-:W0:Y:S01]  /*eac0*/  LDC R24, c[0x0][0x610] ;  /* 0x00018400ff187b82 */ /* 0x000e220000000800 */
[----:B--2---:R-:W-:Y:S05]  /*ead0*/  @!P0 BRA `(.L_x_296) ;  /* 0x0000000000288947 */ /* 0x004fea0003800000 */
        /* <DEDUP_REMOVED lines=10> */
.L_x_296:
[----:B---3--:R-:W-:Y:S01]  /*eb80*/  SHF.R.U64 R0, R2, R22, R3 ;  /* 0x0000001602007219 */ /* 0x008fe20000001203 */
[----:B0-----:R-:W-:Y:S01]  /*eb90*/  VIADD R7, R14, 0xffffffff ;  /* 0xffffffff0e077836 */ /* 0x001fe20000000000 */
[----:B------:R-:W-:Y:S01]  /*eba0*/  LOP3.LUT R5, R8, R19, RZ, 0xc0, !PT ;  /* 0x0000001308057212 */ /* 0x000fe200078ec0ff */
[----:B------:R-:W-:Y:S02]  /*ebb0*/  IMAD.MOV R13, RZ, RZ, -R13 ;  /* 0x000000ffff0d7224 */ /* 0x000fe400078e0a0d */
[----:B------:R-:W-:Y:S02]  /*ebc0*/  IMAD.MOV R3, RZ, RZ, -R0 ;  /* 0x000000ffff037224 */ /* 0x000fe400078e0a00 */
[----:B------:R-:W-:Y:S01]  /*ebd0*/  IMAD R2, R18, R0, R5 ;  /* 0x0000000012027224 */ /* 0x000fe200078e0205 */
[----:B------:R-:W-:Y:S01]  /*ebe0*/  LOP3.LUT R5, R10, R7, RZ, 0xc0, !PT ;  /* 0x000000070a057212 */ /* 0x000fe200078ec0ff */
[----:B------:R-:W-:Y:S02]  /*ebf0*/  @P2 IMAD R17, R15, R13, R16 ;  /* 0x0000000d0f112224 */ /* 0x000fe400078e0210 */
[----:B------:R-:W-:-:S02]  /*ec00*/  IMAD R0, R3, R23, R12 ;  /* 0x0000001703007224 */ /* 0x000fc400078e020c */
[----:B------:R-:W-:Y:S02]  /*ec10*/  IMAD.MOV.U32 R4, RZ, RZ, 0x1 ;  /* 0x00000001ff047424 */ /* 0x000fe400078e00ff */
[----:B------:R-:W-:Y:S02]  /*ec20*/  IMAD R2, R2, R24, R17 ;  /* 0x0000001802027224 */ /* 0x000fe400078e0211 */
[----:B------:R-:W-:Y:S01]  /*ec30*/  IMAD R3, R0, R14, R5 ;  /* 0x0000000e00037224 */ /* 0x000fe200078e0205 */
[----:B------:R-:W-:-:S04]  /*ec40*/  PRMT R0, R4, 0x7610, R0 ;  /* 0x0000761004007816 */ /* 0x000fc80000000000 */
[----:B------:R-:W-:Y:S02]  /*ec50*/  SEL R4, R3, R2, !P2 ;  /* 0x0000000203047207 */ /* 0x000fe40005000000 */
[----:B------:R-:W-:-:S03]  /*ec60*/  SEL R2, R2, R3, !P2 ;  /* 0x0000000302027207 */ /* 0x000fc60005000000 */
[----:B------:R2:W-:Y:S04]  /*ec70*/  STL [R1+0x88], R4 ;  /* 0x0000880401007387 */ /* 0x0005e80000100800 */
[----:B------:R2:W-:Y:S04]  /*ec80*/  STL [R1+0x78], R11 ;  /* 0x0000780b01007387 */ /* 0x0005e80000100800 */
[----:B------:R2:W-:Y:S02]  /*ec90*/  STL [R1+0x84], R2 ;  /* 0x0000840201007387 */ /* 0x0005e40000100800 */
.L_x_294:
[----:B------:R-:W-:Y:S01]  /*eca0*/  LOP3.LUT P0, RZ, R0, 0xff, RZ, 0xc0, !PT ;  /* 0x000000ff00ff7812 */ /* 0x000fe2000780c0ff */
[----:B------:R-:W-:-:S12]  /*ecb0*/  ULOP3.LUT UR30, UR30, 0x1, URZ, 0x3c, !UPT ;  /* 0x000000011e1e7892 */ /* 0x000fd8000f8e3c3f */
[----:B------:R-:W-:Y:S05]  /*ecc0*/  @P0 BRA `(.L_x_297) ;  /* 0xffffff2800100947 */ /* 0x000fea000383ffff */
[----:B------:R-:W-:Y:S05]  /*ecd0*/  EXIT ;  /* 0x000000000000794d */ /* 0x000fea0003800000 */
.L_x_13:
[----:B------:R-:W-:-:S08]  /*ece0*/  ISETP.NE.AND P0, PT, RZ, UR6, PT ;  /* 0x00000006ff007c0c */ /* 0x000fd0000bf05270 */
[----:B0123--:R-:W0:-:S00]  /*ecf0*/  USETMAXREG.DEALLOC.CTAPOOL 0x28 ;  /* 0x00000028000079c8 */ /* 0x00fe0000080e0500 */
[----:B------:R-:W-:Y:S05]  /*ed00*/  @P0 EXIT ;  /* 0x000000000000094d */ /* 0x000fea0003800000 */
[----:B0-----:R-:W-:Y:S01]  /*ed10*/  LOP3.LUT P0, RZ, R0, 0xff, RZ, 0xc0, !PT ;  /* 0x000000ff00ff7812 */ /* 0x001fe2000780c0ff */
[----:B------:R-:W-:Y:S02]  /*ed20*/  IMAD.MOV.U32 R0, RZ, RZ, 0x1 ;  /* 0x00000001ff007424 */ /* 0x000fe400078e00ff */
[----:B------:R-:W-:-:S10]  /*ed30*/  IMAD.MOV.U32 R8, RZ, RZ, RZ ;  /* 0x000000ffff087224 */ /* 0x000fd400078e00ff */
[----:B------:R-:W-:Y:S05]  /*ed40*/  @!P0 BRA `(.L_x_298) ;  /* 0x0000000c00408947 */ /* 0x000fea0003800000 */
[----:B------:R-:W-:Y:S01]  /*ed50*/  LOP3.LUT P0, RZ, R2, 0x1f, RZ, 0xc0, !PT ;  /* 0x0000001f02ff7812 */ /* 0x000fe2000780c0ff */
[----:B------:R-:W-:Y:S01]  /*ed60*/  ULDC UR5, c[0x0][0x658] ;  /* 0x0001960000057ab9 */ /* 0x000fe20000000800 */
[----:B------:R-:W-:Y:S01]  /*ed70*/  UMOV UR6, 0xffffffff ;  /* 0xffffffff00067882 */ /* 0x000fe20000000000 */
[----:B------:R-:W-:Y:S01]  /*ed80*/  BSSY B0, `(.L_x_298) ;  /* 0x00000cc000007945 */ /* 0x000fe20003800000 */
[----:B------:R-:W-:Y:S01]  /*ed90*/  USHF.L.U32 UR6, UR6, UR5, URZ ;  /* 0x0000000506067299 */ /* 0x000fe2000800063f */
[C---:B------:R-:W-:Y:S01]  /*eda0*/  ISETP.NE.AND P3, PT, R3.reuse, RZ, PT ;  /* 0x000000ff0300720c */ /* 0x040fe20003f65270 */
[----:B------:R-:W-:Y:S01]  /*edb0*/  IMAD.MOV.U32 R9, RZ, RZ, 0x1 ;  /* 0x00000001ff097424 */ /* 0x000fe200078e00ff */
[----:B------:R-:W-:Y:S01]  /*edc0*/  ISETP.NE.OR P0, PT, R3, RZ, !P0 ;  /* 0x000000ff0300720c */ /* 0x000fe20004705670 */
[----:B------:R-:W-:Y:S01]  /*edd0*/  IMAD.MOV.U32 R0, RZ, RZ, 0x1 ;  /* 0x00000001ff007424 */ /* 0x000fe200078e00ff */
[----:B------:R-:W-:Y:S01]  /*ede0*/  ULDC UR4, c[0x0][0x600] ;  /* 0x0001800000047ab9 */ /* 0x000fe20000000800 */
[----:B------:R-:W-:Y:S01]  /*edf0*/  IMAD.MOV.U32 R8, RZ, RZ, RZ ;  /* 0x000000ffff087224 */ /* 0x000fe200078e00ff */
[----:B------:R-:W-:Y:S01]  /*ee00*/  UMOV UR7, 0x1 ;  /* 0x0000000100077882 */ /* 0x000fe20000000000 */
[----:B------:R-:W-:-:S02]  /*ee10*/  UIADD3 UR26, UR14, 0x1, URZ ;  /* 0x000000010e1a7890 */ /* 0x000fc4000fffe03f */
[----:B------:R-:W-:Y:S02]  /*ee20*/  ULOP3.LUT UR27, UR13, 0x2, URZ, 0xfc, !UPT ;  /* 0x000000020d1b7892 */ /* 0x000fe4000f8efc3f */
[----:B------:R-:W-:Y:S02]  /*ee30*/  UIADD3 UR18, UR4, -0x1, URZ ;  /* 0xffffffff04127890 */ /* 0x000fe4000fffe03f */
[----:B------:R-:W-:Y:S02]  /*ee40*/  USHF.L.U32 UR22, UR7, UR5, URZ ;  /* 0x0000000507167299 */ /* 0x000fe4000800063f */
[----:B------:R-:W-:Y:S01]  /*ee50*/  ULOP3.LUT UR19, URZ, UR6, URZ, 0x33, !UPT ;  /* 0x000000063f137292 */ /* 0x000fe2000f8e333f */
[----:B------:R-:W-:-:S11]  /*ee60*/  ULDC.64 UR24, c[0x0][0x198] ;  /* 0x0000660000187ab9 */ /* 0x000fd60000000a00 */
.L_x_310:
[----:B------:R-:W-:-:S03]  /*ee70*/  UMOV UR4, 0xffffffff ;  /* 0xffffffff00047882 */ /* 0x000fc60000000000 */
[----:B01----:R-:W-:Y:S05]  /*ee80*/  BRA.DIV UR4, `(.L_x_299) ;  /* 0x0000000e04f87947 */ /* 0x003fea000b800000 */
[----:B------:R-:W-:-:S13]  /*ee90*/  ELECT P1, URZ, PT ;  /* 0x00000000003f782f */ /* 0x000fda0003820000 */
.L_x_322:
[----:B------:R-:W0:Y:S01]  /*eea0*/  LDC R2, c[0x0][0x28c] ;  /* 0x0000a300ff027b82 */ /* 0x000e220000000800 */
[----:B------:R-:W-:Y:S01]  /*eeb0*/  BSSY B1, `(.L_x_300) ;  /* 0x000003b000017945 */ /* 0x000fe20003800000 */
[----:B0-----:R-:W-:-:S13]  /*eec0*/  ISETP.LT.OR P1, PT, R2, 0x1, !P1 ;  /* 0x000000010200780c */ /* 0x001fda0004f21670 */
[----:B------:R-:W-:Y:S05]  /*eed0*/  @P1 BRA `(.L_x_301) ;  /* 0x0000000000e01947 */ /* 0x000fea0003800000 */
[----:B------:R-:W2:Y:S04]  /*eee0*/  LDL.LU R4, [R1+0x88] ;  /* 0x0000880001047983 */ /* 0x000ea80000300800 */
[----:B------:R-:W3:Y:S01]  /*eef0*/  LDL.LU R3, [R1+0x84] ;  /* 0x0000840001037983 */ /* 0x000ee20000300800 */
[----:B------:R-:W-:Y:S02]  /*ef00*/  IMAD.MOV.U32 R12, RZ, RZ, RZ ;  /* 0x000000ffff0c7224 */ /* 0x000fe400078e00ff */
[----:B------:R-:W-:Y:S02]  /*ef10*/  IMAD.U32 R13, RZ, RZ, UR26 ;  /* 0x0000001aff0d7e24 */ /* 0x000fe4000f8e00ff */
[----:B------:R-:W-:Y:S02]  /*ef20*/  IMAD.MOV.U32 R2, RZ, RZ, R0 ;  /* 0x000000ffff027224 */ /* 0x000fe400078e0000 */
[----:B--2---:R-:W-:-:S02]  /*ef30*/  IMAD.SHL.U32 R6, R4, 0x100, RZ ;  /* 0x0000010004067824 */ /* 0x004fc400078e00ff */
[----:B---3--:R-:W-:Y:S02]  /*ef40*/  IMAD.SHL.U32 R7, R3, 0x40, RZ ;  /* 0x0000004003077824 */ /* 0x008fe400078e00ff */
[----:B------:R-:W-:-:S07]  /*ef50*/  IMAD.MOV.U32 R3, RZ, RZ, R8 ;  /* 0x000000ffff037224 */ /* 0x000fce00078e0008 */
.L_x_305:
[----:B------:R-:W0:Y:S01]  /*ef60*/  S2R R5, SR_CgaCtaId ;  /* 0x0000000000057919 */ /* 0x000e220000008800 */
[----:B------:R-:W-:-:S04]  /*ef70*/  MOV R4, 0x400 ;  /* 0x0000040000047802 */ /* 0x000fc80000000f00 */
[----:B0-----:R-:W-:Y:S02]  /*ef80*/  LEA R10, R5, R4, 0x18 ;  /* 0x00000004050a7211 */ /* 0x001fe400078ec0ff */
[----:B------:R-:W-:Y:S01]  /*ef90*/  SHF.L.U32 R4, R2, 0x1f, RZ ;  /* 0x0000001f02047819 */ /* 0x000fe200000006ff */
[----:B------:R-:W0:Y:S02]  /*efa0*/  @!P3 LDC R5, c[0x0][0x500] ;  /* 0x00014000ff05bb82 */ /* 0x000e240000000800 */
[----:B------:R-:W-:-:S04]  /*efb0*/  IMAD R11, R3, 0x8, R10 ;  /* 0x00000008030b7824 */ /* 0x000fc800078e020a */
[----:B------:R-:W1:Y:S02]  /*efc0*/  SYNCS.PHASECHK.TRANS64.TRYWAIT P1, [R11+URZ+0x18], R4 ;  /* 0x000018040b0075a7 */ /* 0x000e64000802017f */
[----:B-1----:R-:W-:Y:S05]  /*efd0*/  @!P1 BRA `(.L_x_302) ;  /* 0x0000000c00c49947 */ /* 0x002fea0003800000 */
.L_x_323:
[----:B------:R-:W-:Y:S01]  /*efe0*/  UPRMT UR4, UR27, 0x9910, URZ ;  /* 0x000099101b047896 */ /* 0x000fe2000800003f */
[----:B0-----:R0:W-:Y:S03]  /*eff0*/  @!P3 SYNCS.ARRIVE.TRANS64 RZ, [R11+URZ], R5 ;  /* 0x000000050bffb9a7 */ /* 0x0011e6000800003f */
[----:B------:R-:W-:-:S06]  /*f000*/  UISETP.NE.AND UP0, UPT, UR4, 0x2, UPT ;  /* 0x000000020400788c */ /* 0x000fcc000bf05270 */
[----:B------:R-:W-:-:S13]  /*f010*/  PLOP3.LUT P1, PT, PT, PT, UP0, 0x80, 0x0 ;  /* 0x000000000000781c */ /* 0x000fda0003f2f008 */
[----:B0-----:R-:W-:Y:S05]  /*f020*/  @P1 BRA `(.L_x_303) ;  /* 0x0000000000041947 */ /* 0x001fea0003800000 */
[----:B------:R-:W-:Y:S01]  /*f030*/  BPT.TRAP 0x1 ;  /* 0x000000040000795c */ /* 0x000fe20000300000 */
.L_x_303:
[----:B------:R-:W-:Y:S05]  /*f040*/  @P0 BRA `(.L_x_304) ;  /* 0x0000000000040947 */ /* 0x000fea0003800000 */
[----:B------:R-:W-:Y:S01]  /*f050*/  BPT.TRAP 0x1 ;  /* 0x000000040000795c */ /* 0x000fe20000300000 */
.L_x_304:
[----:B------:R-:W2:Y:S01]  /*f060*/  LDL R5, [R1+0x78] ;  /* 0x0000780001057983 */ /* 0x000ea20000100800 */
[--C-:B-1----:R-:W-:Y:S01]  /*f070*/  IMAD R4, R3, 0x800, R10.reuse ;  /* 0x0000080003047824 */ /* 0x102fe200078e020a */
[----:B------:R-:W-:Y:S01]  /*f080*/  R2UR UR9, R11 ;  /* 0x000000000b0972ca */ /* 0x000fe200000e0000 */
[----:B------:R-:W-:Y:S01]  /*f090*/  IMAD R10, R3, 0x2000, R10 ;  /* 0x00002000030a7824 */ /* 0x000fe200078e020a */
[----:B------:R-:W-:Y:S01]  /*f0a0*/  UIADD3 UR4, UP0, UR24, 0xf0, URZ ;  /* 0x000000f018047890 */ /* 0x000fe2000ff1e03f */
[----:B------:R-:W-:Y:S01]  /*f0b0*/  VIADD R13, R13, 0xffffffff ;  /* 0xffffffff0d0d7836 */ /* 0x000fe20000000000 */
[----:B------:R-:W-:Y:S01]  /*f0c0*/  R2UR UR5, R4 ;  /* 0x00000000040572ca */ /* 0x000fe200000e0000 */
[----:B------:R-:W-:Y:S01]  /*f0d0*/  UIADD3 UR28, UP1, UR24, 0x1f0, URZ ;  /* 0x000001f0181c7890 */ /* 0x000fe2000ff3e03f */
[----:B------:R-:W-:Y:S01]  /*f0e0*/  R2UR UR8, R10 ;  /* 0x000000000a0872ca */ /* 0x000fe200000e0000 */
[----:B------:R-:W-:Y:S01]  /*f0f0*/  VIADD R3, R3, 0x1 ;  /* 0x0000000103037836 */ /* 0x000fe20000000000 */
[----:B------:R-:W-:Y:S01]  /*f100*/  R2UR UR11, R7 ;  /* 0x00000000070b72ca */ /* 0x000fe200000e0000 */
[----:B------:R-:W-:Y:S01]  /*f110*/  UIADD3.X UR29, URZ, UR25, URZ, UP1, !UPT ;  /* 0x000000193f1d7290 */ /* 0x000fe20008ffe43f */
[----:B------:R-:W-:Y:S01]  /*f120*/  R2UR UR10, R12 ;  /* 0x000000000c0a72ca */ /* 0x000fe200000e0000 */
[----:B------:R-:W-:Y:S01]  /*f130*/  UMOV UR6, 0x0 ;  /* 0x0000000000067882 */ /* 0x000fe20000000000 */
[----:B------:R-:W-:Y:S01]  /*f140*/  R2UR UR23, R6 ;  /* 0x00000000061772ca */ /* 0x000fe200000e0000 */
[----:B------:R-:W-:Y:S01]  /*f150*/  UMOV UR7, 0x10000000 ;  /* 0x1000000000077882 */ /* 0x000fe20000000000 */
[----:B------:R-:W-:Y:S01]  /*f160*/  ISETP.GT.AND P4, PT, R13, 0x1, PT ;  /* 0x000000010d00780c */ /* 0x000fe20003f84270 */
[----:B------:R-:W-:Y:S01]  /*f170*/  VIADD R12, R12, 0x20 ;  /* 0x000000200c0c7836 */ /* 0x000fe20000000000 */
[----:B------:R-:W-:Y:S01]  /*f180*/  ISETP.NE.AND P1, PT, R3, 0x3, PT ;  /* 0x000000030300780c */ /* 0x000fe20003f25270 */
[----:B------:R-:W-:-:S02]  /*f190*/  UIADD3 UR16, UR5, 0x100, URZ ;  /* 0x0000010005107890 */ /* 0x000fc4000fffe03f */
[----:B------:R-:W-:Y:S01]  /*f1a0*/  UIADD3.X UR5, URZ, UR25, URZ, UP0, !UPT ;  /* 0x000000193f057290 */ /* 0x000fe200087fe43f */
[----:B------:R-:W-:Y:S01]  /*f1b0*/  SEL R3, R3, RZ, P1 ;  /* 0x000000ff03037207 */ /* 0x000fe20000800000 */
[----:B------:R-:W-:-:S03]  /*f1c0*/  UIADD3 UR17, UR8, 0x1900, URZ ;  /* 0x0000190008117890 */ /* 0x000fc6000fffe03f */
[----:B------:R-:W-:Y:S01]  /*f1d0*/  UMOV UR8, UR16 ;  /* 0x0000001000087c82 */ /* 0x000fe20008000000 */
[----:B--2---:R-:W-:Y:S02]  /*f1e0*/  R2UR UR12, R5 ;  /* 0x00000000050c72ca */ /* 0x004fe400000e0000 */
[----:B------:R-:W-:-:S04]  /*f1f0*/  SEL R5, RZ, 0x1, P1 ;  /* 0x00000001ff057807 */ /* 0x000fc80000800000 */
[----:B------:R-:W-:-:S07]  /*f200*/  LOP3.LUT R2, R2, R5, RZ, 0x3c, !PT ;  /* 0x0000000502027212 */ /* 0x000fce00078e3cff */
[----:B------:R0:W-:Y:S02]  /*f210*/  UTMALDG.3D [UR8], [UR4], desc[UR6] ;  /* 0x00000608040075b4 */ /* 0x0001e40008011000 */
[----:B0-----:R-:W-:Y:S01]  /*f220*/  UMOV UR8, UR17 ;  /* 0x0000001100087c82 */ /* 0x001fe20008000000 */
[----:B------:R-:W-:Y:S02]  /*f230*/  UMOV UR11, UR23 ;  /* 0x00000017000b7c82 */ /* 0x000fe40008000000 */
[----:B------:R0:W-:Y:S02]  /*f240*/  UTMALDG.3D [UR8], [UR28], desc[UR6] ;  /* 0x000006081c0075b4 */ /* 0x0001e40008011000 */
[----:B0-----:R-:W-:Y:S05]  /*f250*/  @P4 BRA `(.L_x_305) ;  /* 0xfffffffc00404947 */ /* 0x001fea000383ffff */
.L_x_301:
[----:B------:R-:W-:Y:S05]  /*f260*/  BSYNC B1 ;  /* 0x0000000000017941 */ /* 0x000fea0003800000 */
.L_x_300:
[----:B------:R-:W2:Y:S01]  /*f270*/  LDL.LU R15, [R1+0x7c] ;  /* 0x00007c00010f7983 */ /* 0x000ea20000300800 */
[----:B------:R-:W-:Y:S01]  /*f280*/  LOP3.LUT P5, RZ, R9, 0xff, RZ, 0xc0, !PT ;  /* 0x000000ff09ff7812 */ /* 0x000fe200078ac0ff */
[----:B------:R-:W-:Y:S01]  /*f290*/  VIADD R8, R8, UR14 ;  /* 0x0000000e08087c36 */ /* 0x000fe20008000000 */
[----:B------:R-:W-:Y:S01]  /*f2a0*/  UISETP.GE.U32.AND UP0, UPT, UR14, 0x3, UPT ;  /* 0x000000030e00788c */ /* 0x000fe2000bf06070 */
[----:B------:R-:W3:Y:S01]  /*f2b0*/  LDL.LU R14, [R1+0x80] ;  /* 0x00008000010e7983 */ /* 0x000ee20000300800 */
[----:B------:R-:W-:Y:S01]  /*f2c0*/  IMAD.U32 R5, RZ, RZ, UR14 ;  /* 0x0000000eff057e24 */ /* 0x000fe2000f8e00ff */
[----:B------:R-:W-:Y:S01]  /*f2d0*/  ULDC.64 UR4, c[0x0][0x650] ;  /* 0x0001940000047ab9 */ /* 0x000fe20000000a00 */
[----:B------:R-:W-:Y:S01]  /*f2e0*/  ISETP.GT.U32.AND P1, PT, R8, 0x2, PT ;  /* 0x000000020800780c */ /* 0x000fe20003f24070 */
[----:B------:R-:W-:Y:S01]  /*f2f0*/  BSSY B1, `(.L_x_306) ;  /* 0x0000072000017945 */ /* 0x000fe20003800000 */
[----:B------:R-:W-:Y:S02]  /*f300*/  PLOP3.LUT P4, PT, PT, PT, UP0, 0x80, 0x0 ;  /* 0x000000000000781c */ /* 0x000fe40003f8f008 */
[----:B------:R-:W-:-:S02]  /*f310*/  ISETP.LT.U32.AND P1, PT, R5, 0x3, P1 ;  /* 0x000000030500780c */ /* 0x000fc40000f21070 */
[----:B------:R-:W-:Y:S01]  /*f320*/  PRMT R9, RZ, 0x7610, R9 ;  /* 0x00007610ff097816 */ /* 0x000fe20000000009 */
[----:B------:R-:W0:Y:S01]  /*f330*/  @P5 S2R R3, SR_CgaCtaId ;  /* 0x0000000000035919 */ /* 0x000e220000008800 */
[----:B------:R-:W-:-:S04]  /*f340*/  @P5 MOV R2, 0x400 ;  /* 0x0000040000025802 */ /* 0x000fc80000000f00 */
[----:B0-----:R-:W-:Y:S01]  /*f350*/  @P5 LEA R4, R3, R2, 0x18 ;  /* 0x0000000203045211 */ /* 0x001fe200078ec0ff */
[----:B------:R-:W-:-:S03]  /*f360*/  IMAD.WIDE.U32 R2, R8, -0x55555555, RZ ;  /* 0xaaaaaaab08027825 */ /* 0x000fc600078e00ff */
[----:B------:R0:W-:Y:S02]  /*f370*/  @P5 SYNCS.ARRIVE.TRANS64.A1T0 RZ, [R4+URZ+0x68], RZ ;  /* 0x000068ff04ff59a7 */ /* 0x0001e4000810003f */
[----:B------:R-:W-:Y:S02]  /*f380*/  SHF.R.U32.HI R5, RZ, 0x1, R3 ;  /* 0x00000001ff057819 */ /* 0x000fe40000011603 */
[----:B------:R-:W-:Y:S02]  /*f390*/  SEL R3, RZ, 0x1, !P1 ;  /* 0x00000001ff037807 */ /* 0x000fe40004800000 */
[----:B------:R-:W-:Y:S01]  /*f3a0*/  PRMT R2, RZ, 0x7610, R2 ;  /* 0x00007610ff027816 */ /* 0x000fe20000000002 */
[----:B------:R-:W-:Y:S01]  /*f3b0*/  IMAD R8, R5, -0x3, R8 ;  /* 0xfffffffd05087824 */ /* 0x000fe200078e0208 */
[----:B------:R-:W-:Y:S01]  /*f3c0*/  LOP3.LUT R0, R0, R3, RZ, 0x3c, !PT ;  /* 0x0000000300007212 */ /* 0x000fe200078e3cff */
[----:B0-----:R-:W-:Y:S02]  /*f3d0*/  IMAD.MOV.U32 R4, RZ, RZ, -0x1 ;  /* 0xffffffffff047424 */ /* 0x001fe400078e00ff */
[----:B------:R-:W-:Y:S01]  /*f3e0*/  IMAD.MOV.U32 R3, RZ, RZ, -0x1 ;  /* 0xffffffffff037424 */ /* 0x000fe200078e00ff */
[----:B------:R-:W-:Y:S01]  /*f3f0*/  @P4 LOP3.LUT R0, R0, 0x1, R5, 0x78, !PT ;  /* 0x0000000100004812 */ /* 0x000fe200078e7805 */
[----:B------:R-:W-:Y:S01]  /*f400*/  IMAD.MOV.U32 R5, RZ, RZ, -0x1 ;  /* 0xffffffffff057424 */ /* 0x000fe200078e00ff */
[----:B---3--:R-:W-:-:S04]  /*f410*/  IADD3 R14, P5, R14, UR20, RZ ;  /* 0x000000140e0e7c10 */ /* 0x008fc8000ffbe0ff */
[----:B--2---:R-:W-:Y:S01]  /*f420*/  IADD3.X R15, R15, UR15, RZ, P5, !PT ;  /* 0x0000000f0f0f7c10 */ /* 0x004fe2000affe4ff */
[----:B------:R0:W-:Y:S01]  /*f430*/  STL [R1+0x80], R14 ;  /* 0x0000800e01007387 */ /* 0x0001e20000100800 */
[----:B------:R-:W-:-:S03]  /*f440*/  ISETP.GE.U32.AND P1, PT, R14, UR4, PT ;  /* 0x000000040e007c0c */ /* 0x000fc6000bf26070 */
[----:B------:R0:W-:Y:S01]  /*f450*/  STL [R1+0x7c], R15 ;  /* 0x00007c0f01007387 */ /* 0x0001e20000100800 */
[----:B------:R-:W-:-:S03]  /*f460*/  ISETP.GE.U32.AND.EX P1, PT, R15, UR5, PT, P1 ;  /* 0x000000050f007c0c */ /* 0x000fc6000bf26110 */
[----:B------:R0:W-:Y:S04]  /*f470*/  STL [R1+0x84], R5 ;  /* 0x0000840501007387 */ /* 0x0001e80000100800 */
[----:B------:R0:W-:Y:S04]  /*f480*/  STL [R1+0x88], R4 ;  /* 0x0000880401007387 */ /* 0x0001e80000100800 */
[----:B------:R0:W-:Y:S02]  /*f490*/  STL [R1+0x78], R3 ;  /* 0x0000780301007387 */ /* 0x0001e40000100800 */
[----:B------:R-:W-:Y:S05]  /*f4a0*/  @P1 BRA `(.L_x_307) ;  /* 0x0000000400581947 */ /* 0x000fea0003800000 */
[----:B------:R-:W-:Y:S01]  /*f4b0*/  ULDC.64 UR4, c[0x0][0x628] ;  /* 0x00018a0000047ab9 */ /* 0x000fe20000000a00 */
[----:B------:R-:W1:Y:S01]  /*f4c0*/  S2R R12, SR_CTAID.X ;  /* 0x00000000000c7919 */ /* 0x000e620000002500 */
[----:B------:R-:W-:Y:S01]  /*f4d0*/  ISETP.NE.U32.AND P1, PT, RZ, UR4, PT ;  /* 0x00000004ff007c0c */ /* 0x000fe2000bf25070 */
[----:B------:R-:W-:Y:S01]  /*f4e0*/  ULDC UR7, c[0x0][0x630] ;  /* 0x00018c0000077ab9 */ /* 0x000fe20000000800 */
[----:B------:R-:W-:Y:S01]  /*f4f0*/  IMAD.MOV.U32 R2, RZ, RZ, R14 ;  /* 0x000000ffff027224 */ /* 0x000fe200078e000e */
[----:B------:R-:W2:Y:S01]  /*f500*/  S2R R10, SR_CTAID.Y ;  /* 0x00000000000a7919 */ /* 0x000ea20000002600 */
[----:B------:R-:W-:Y:S01]  /*f510*/  ISETP.NE.AND.EX P1, PT, RZ, UR5, PT, P1 ;  /* 0x00000005ff007c0c */ /* 0x000fe2000bf25310 */
[----:B0-----:R-:W-:-:S12]  /*f520*/  IMAD.MOV.U32 R3, RZ, RZ, R15 ;  /* 0x000000ffff037224 */ /* 0x001fd800078e000f */
[----:B------:R-:W-:Y:S05]  /*f530*/  @!P1 BRA `(.L_x_308) ;  /* 0x0000000000289947 */ /* 0x000fea0003800000 */
[----:B------:R-:W-:Y:S02]  /*f540*/  ULDC UR6, c[0x0][0x634] ;  /* 0x00018d0000067ab9 */ /* 0x000fe40000000800 */
[----:B------:R-:W-:-:S05]  /*f550*/  IADD3 R7, P1, R14, UR6, RZ ;  /* 0x000000060e077c10 */ /* 0x000fca000ff3e0ff */
[----:B------:R-:W-:-:S04]  /*f560*/  IMAD.X R11, RZ, RZ, R15, P1 ;  /* 0x000000ffff0b7224 */ /* 0x000fc800008e060f */
[----:B------:R-:W-:-:S04]  /*f570*/  IMAD.WIDE.U32 R4, R11, UR4, RZ ;  /* 0x000000040b047c25 */ /* 0x000fc8000f8e00ff */
[----:B------:R-:W-:-:S04]  /*f580*/  IMAD.WIDE.U32 R4, P1, R7, UR5, R4 ;  /* 0x0000000507047c25 */ /* 0x000fc8000f820004 */
[----:B------:R-:W-:-:S04]  /*f590*/  IMAD.WIDE.U32 R6, R7, UR4, RZ ;  /* 0x0000000407067c25 */ /* 0x000fc8000f8e00ff */
[----:B------:R-:W-:Y:S01]  /*f5a0*/  IMAD.X R3, RZ, RZ, RZ, P1 ;  /* 0x000000ffff037224 */ /* 0x000fe200008e06ff */
[----:B------:R-:W-:Y:S01]  /*f5b0*/  IADD3 RZ, P1, R7, R4, RZ ;  /* 0x0000000407ff7210 */ /* 0x000fe20007f3e0ff */
[----:B------:R-:W-:-:S04]  /*f5c0*/  IMAD.MOV.U32 R2, RZ, RZ, R5 ;  /* 0x000000ffff027224 */ /* 0x000fc800078e0005 */
[----:B------:R-:W-:-:S08]  /*f5d0*/  IMAD.WIDE.U32.X R2, R11, UR5, R2, P1 ;  /* 0x000000050b027c25 */ /* 0x000fd000088e0402 */
.L_x_308:
[--C-:B------:R-:W-:Y:S01]  /*f5e0*/  SHF.R.U64 R11, R2, UR7, R3.reuse ;  /* 0x00000007020b7c19 */ /* 0x100fe20008001203 */
[----:B------:R-:W-:Y:S01]  /*f5f0*/  ULDC.64 UR4, c[0x0][0x620] ;  /* 0x0001880000047ab9 */ /* 0x000fe20000000a00 */
[----:B------:R-:W-:Y:S01]  /*f600*/  SHF.R.U32.HI R2, RZ, UR7, R3 ;  /* 0x00000007ff027c19 */ /* 0x000fe20008011603 */
[----:B------:R-:W-:Y:S01]  /*f610*/  IMAD.MOV.U32 R3, RZ, RZ, R15 ;  /* 0x000000ffff037224 */ /* 0x000fe200078e000f */
[----:B------:R-:W-:Y:S01]  /*f620*/  IADD3 R5, P1, RZ, -R11, RZ ;  /* 0x8000000bff057210 */ /* 0x000fe20007f3e0ff */
[----:B------:R-:W0:Y:S01]  /*f630*/  LDC R7, c[0x0][0x144] ;  /* 0x00005100ff077b82 */ /* 0x000e220000000800 */
[----:B-1----:R-:W-:Y:S01]  /*f640*/  I2FP.F32.U32 R6, R12 ;  /* 0x0000000c00067245 */ /* 0x002fe20000201000 */
[----:B------:R-:W-:Y:S01]  /*f650*/  ULDC.64 UR8, c[0x0][0x640] ;  /* 0x0001900000087ab9 */ /* 0x000fe20000000a00 */
[----:B------:R-:W-:Y:S01]  /*f660*/  ULDC UR6, c[0x0][0x608] ;  /* 0x0001820000067ab9 */ /* 0x000fe20000000800 */
[----:B------:R-:W-:Y:S01]  /*f670*/  IMAD.X R2, RZ, RZ, ~R2, P1 ;  /* 0x000000ffff027224 */ /* 0x000fe200008e0e02 */
[----:B------:R-:W-:-:S03]  /*f680*/  ISETP.NE.U32.AND P1, PT, RZ, UR8, PT ;  /* 0x00000008ff007c0c */ /* 0x000fc6000bf25070 */
[----:B------:R-:W-:Y:S01]  /*f690*/  IMAD R4, R2, UR4, RZ ;  /* 0x0000000402047c24 */ /* 0x000fe2000f8e02ff */
[----:B------:R-:W1:Y:S01]  /*f6a0*/  LDC R15, c[0x0][0x148] ;  /* 0x00005200ff0f7b82 */ /* 0x000e620000000800 */
[----:B------:R-:W-:Y:S01]  /*f6b0*/  IMAD.MOV.U32 R2, RZ, RZ, R14 ;  /* 0x000000ffff027224 */ /* 0x000fe200078e000e */
[----:B------:R-:W-:-:S03]  /*f6c0*/  ISETP.NE.AND.EX P1, PT, RZ, UR9, PT, P1 ;  /* 0x00000009ff007c0c */ /* 0x000fc6000bf25310 */
[----:B------:R-:W-:Y:S01]  /*f6d0*/  IMAD.WIDE.U32 R2, R5, UR4, R2 ;  /* 0x0000000405027c25 */ /* 0x000fe2000f8e0002 */
[----:B------:R-:W-:-:S03]  /*f6e0*/  ULDC UR4, c[0x0][0x150] ;  /* 0x0000540000047ab9 */ /* 0x000fc60000000800 */
[----:B------:R-:W-:Y:S01]  /*f6f0*/  FMUL R6, R6, UR4 ;  /* 0x0000000406067c20 */ /* 0x000fe20008400000 */
[----:B------:R-:W-:Y:S01]  /*f700*/  IMAD R5, R5, UR5, R4 ;  /* 0x0000000505057c24 */ /* 0x000fe2000f8e0204 */
[----:B------:R-:W-:Y:S01]  /*f710*/  ULDC UR4, c[0x0][0x618] ;  /* 0x0001860000047ab9 */ /* 0x000fe20000000800 */
[----:B------:R-:W-:Y:S02]  /*f720*/  ULDC UR5, c[0x0][0x154] ;  /* 0x0000550000057ab9 */ /* 0x000fe40000000800 */
[----:B------:R-:W-:Y:S01]  /*f730*/  IMAD.IADD R3, R3, 0x1, R5 ;  /* 0x0000000103037824 */ /* 0x000fe200078e0205 */
[----:B------:R-:W3:Y:S04]  /*f740*/  F2I.U32.TRUNC.NTZ R6, R6 ;  /* 0x0000000600067305 */ /* 0x000ee8000020f000 */
[----:B------:R-:W-:-:S02]  /*f750*/  SHF.R.U64 R13, R2, UR4, R3 ;  /* 0x00000004020d7c19 */ /* 0x000fc40008001203 */
[----:B--2---:R-:W-:-:S05]  /*f760*/  I2FP.F32.U32 R2, R10 ;  /* 0x0000000a00027245 */ /* 0x004fca0000201000 */
[----:B------:R-:W-:Y:S01]  /*f770*/  FMUL R4, R2, UR5 ;  /* 0x0000000502047c20 */ /* 0x000fe20008400000 */
[----:B------:R-:W-:Y:S01]  /*f780*/  SHF.R.U32.HI R2, RZ, UR4, R3 ;  /* 0x00000004ff027c19 */ /* 0x000fe20008011603 */
[----:B------:R-:W-:Y:S02]  /*f790*/  ULDC UR4, c[0x0][0x658] ;  /* 0x0001960000047ab9 */ /* 0x000fe40000000800 */
[----:B------:R2:W4:Y:S01]  /*f7a0*/  F2I.U32.TRUNC.NTZ R18, R4 ;  /* 0x0000000400127305 */ /* 0x000522000020f000 */
[----:B------:R-:W-:Y:S01]  /*f7b0*/  SHF.R.U64 R16, R13, UR6, R2 ;  /* 0x000000060d107c19 */ /* 0x000fe20008001202 */
[----:B---3--:R-:W-:Y:S01]  /*f7c0*/  IMAD.MOV R6, RZ, RZ, -R6 ;  /* 0x000000ffff067224 */ /* 0x008fe200078e0a06 */
[----:B------:R-:W-:-:S03]  /*f7d0*/  SHF.R.U32.HI R3, RZ, UR6, R2 ;  /* 0x00000006ff037c19 */ /* 0x000fc60008011602 */
[----:B0-----:R-:W-:Y:S01]  /*f7e0*/  IMAD R12, R7, R6, R12 ;  /* 0x00000006070c7224 */ /* 0x001fe200078e020c */
[--C-:B------:R-:W-:Y:S02]  /*f7f0*/  SHF.R.U64 R14, R16, UR4, R3.reuse ;  /* 0x00000004100e7c19 */ /* 0x100fe40008001203 */
[----:B------:R-:W-:-:S03]  /*f800*/  SHF.R.U32.HI R3, RZ, UR4, R3 ;  /* 0x00000004ff037c19 */ /* 0x000fc60008011603 */
[----:B------:R-:W-:Y:S01]  /*f810*/  IMAD.MOV.U32 R2, RZ, RZ, R14 ;  /* 0x000000ffff027224 */ /* 0x000fe200078e000e */
[----:B--2-4-:R-:W-:Y:S06]  /*f820*/  @!P1 BRA `(.L_x_309) ;  /* 0x0000000000289947 */ /* 0x014fec0003800000 */
        /* <DEDUP_REMOVED lines=10> */
.L_x_309:
[----:B------:R-:W-:Y:S01]  /*f8d0*/  ULDC UR4, c[0x0][0x648] ;  /* 0x0001920000047ab9 */ /* 0x000fe20000000800 */
[----:B------:R-:W-:Y:S01]  /*f8e0*/  IMAD.MOV R18, RZ, RZ, -R18 ;  /* 0x000000ffff127224 */ /* 0x000fe200078e0a12 */
[----:B------:R-:W-:Y:S01]  /*f8f0*/  SHF.R.U64 R3, R2, UR4, R3 ;  /* 0x0000000402037c19 */ /* 0x000fe20008001203 */
[----:B------:R-:W-:Y:S01]  /*f900*/  ULDC UR4, c[0x0][0x638] ;  /* 0x00018e0000047ab9 */ /* 0x000fe20000000800 */
[----:B------:R-:W-:Y:S01]  /*f910*/  LOP3.LUT R2, R16, UR19, RZ, 0xc0, !PT ;  /* 0x0000001310027c12 */ /* 0x000fe2000f8ec0ff */
[----:B-1----:R-:W-:Y:S01]  /*f920*/  @P2 IMAD R12, R15, R18, R10 ;  /* 0x000000120f0c2224 */ /* 0x002fe200078e020a */
[----:B------:R-:W-:Y:S01]  /*f930*/  LOP3.LUT R13, R13, UR18, RZ, 0xc0, !PT ;  /* 0x000000120d0d7c12 */ /* 0x000fe2000f8ec0ff */
[----:B------:R-:W-:Y:S01]  /*f940*/  IMAD.MOV R5, RZ, RZ, -R3 ;  /* 0x000000ffff057224 */ /* 0x000fe200078e0a03 */
[----:B------:R-:W-:Y:S01]  /*f950*/  ULDC UR5, c[0x0][0x610] ;  /* 0x0001840000057ab9 */ /* 0x000fe20000000800 */
[----:B------:R-:W-:Y:S02]  /*f960*/  IMAD R3, R3, UR22, R2 ;  /* 0x0000001603037c24 */ /* 0x000fe4000f8e0202 */
[----:B------:R-:W-:Y:S01]  /*f970*/  IMAD R14, R5, UR4, R14 ;  /* 0x00000004050e7c24 */ /* 0x000fe2000f8e020e */
[----:B------:R-:W-:Y:S01]  /*f980*/  ULDC UR4, c[0x0][0x600] ;  /* 0x0001800000047ab9 */ /* 0x000fe20000000800 */
[----:B------:R-:W-:-:S02]  /*f990*/  IMAD R3, R3, UR5, R12 ;  /* 0x0000000503037c24 */ /* 0x000fc4000f8e020c */
[----:B------:R-:W-:Y:S02]  /*f9a0*/  IMAD R14, R14, UR4, R13 ;  /* 0x000000040e0e7c24 */ /* 0x000fe4000f8e020d */
[----:B------:R-:W-:-:S03]  /*f9b0*/  IMAD.MOV.U32 R2, RZ, RZ, 0x1 ;  /* 0x00000001ff027424 */ /* 0x000fc600078e00ff */
[----:B------:R-:W-:Y:S02]  /*f9c0*/  SEL R4, R14, R3, !P2 ;  /* 0x000000030e047207 */ /* 0x000fe40005000000 */
[----:B------:R-:W-:-:S03]  /*f9d0*/  SEL R3, R3, R14, !P2 ;  /* 0x0000000e03037207 */ /* 0x000fc60005000000 */
[----:B------:R1:W-:Y:S04]  /*f9e0*/  STL [R1+0x88], R4 ;  /* 0x0000880401007387 */ /* 0x0003e80000100800 */
[----:B------:R1:W-:Y:S04]  /*f9f0*/  STL [R1+0x78], R11 ;  /* 0x0000780b01007387 */ /* 0x0003e80000100800 */
[----:B------:R1:W-:Y:S02]  /*fa00*/  STL [R1+0x84], R3 ;  /* 0x0000840301007387 */ /* 0x0003e40000100800 */
.L_x_307:
[----:B------:R-:W-:Y:S05]  /*fa10*/  BSYNC B1 ;  /* 0x0000000000017941 */ /* 0x000fea0003800000 */
.L_x_306:
[----:B------:R-:W-:-:S13]  /*fa20*/  LOP3.LUT P1, RZ, R2, 0xff, RZ, 0xc0, !PT ;  /* 0x000000ff02ff7812 */ /* 0x000fda000782c0ff */
[----:B------:R-:W-:Y:S05]  /*fa30*/  @P1 BRA `(.L_x_310) ;  /* 0xfffffff4000c1947 */ /* 0x000fea000383ffff */
[----:B------:R-:W-:Y:S05]  /*fa40*/  BSYNC B0 ;  /* 0x0000000000007941 */ /* 0x000fea0003800000 */
.L_x_298:
[----:B------:R-:W-:-:S03]  /*fa50*/  UMOV UR4, 0xffffffff ;  /* 0xffffffff00047882 */ /* 0x000fc60000000000 */
[----:B------:R-:W-:Y:S05]  /*fa60*/  BRA.DIV UR4, `(.L_x_311) ;  /* 0x0000000604347947 */ /* 0x000fea000b800000 */
[----:B------:R-:W-:-:S13]  /*fa70*/  ELECT P0, URZ, PT ;  /* 0x00000000003f782f */ /* 0x000fda0003800000 */
.L_x_326:
[----:B------:R-:W-:Y:S04]  /*fa80*/  BSSY B0, `(.L_x_312) ;  /* 0x0000023000007945 */ /* 0x000fe80003800000 */
[----:B------:R-:W-:Y:S05]  /*fa90*/  @!P0 BRA `(.L_x_313) ;  /* 0x0000000000848947 */ /* 0x000fea0003800000 */
[----:B------:R-:W-:-:S04]  /*faa0*/  ULOP3.LUT UR4, UR13, 0x2, URZ, 0xfc, !UPT ;  /* 0x000000020d047892 */ /* 0x000fc8000f8efc3f */
[----:B------:R-:W-:-:S06]  /*fab0*/  UISETP.NE.AND UP0, UPT, UR4, 0x3, UPT ;  /* 0x000000030400788c */ /* 0x000fcc000bf05270 */
[----:B------:R-:W-:-:S13]  /*fac0*/  PLOP3.LUT P0, PT, PT, PT, UP0, 0x80, 0x0 ;  /* 0x000000000000781c */ /* 0x000fda0003f0f008 */
[----:B------:R-:W-:Y:S05]  /*fad0*/  @!P0 BRA `(.L_x_314) ;  /* 0x0000000000048947 */ /* 0x000fea0003800000 */
[----:B------:R-:W-:Y:S01]  /*fae0*/  BPT.TRAP 0x1 ;  /* 0x000000040000795c */ /* 0x000fe20000300000 */
.L_x_314:
[----:B01----:R-:W0:Y:S01]  /*faf0*/  S2R R3, SR_CgaCtaId ;  /* 0x0000000000037919 */ /* 0x003e220000008800 */
[----:B------:R-:W-:-:S04]  /*fb00*/  MOV R2, 0x400 ;  /* 0x0000040000027802 */ /* 0x000fc80000000f00 */
[----:B0-----:R-:W-:Y:S02]  /*fb10*/  LEA R3, R3, R2, 0x18 ;  /* 0x0000000203037211 */ /* 0x001fe400078ec0ff */
[----:B------:R-:W-:-:S03]  /*fb20*/  SHF.L.U32 R2, R0, 0x1f, RZ ;  /* 0x0000001f00027819 */ /* 0x000fc600000006ff */
[----:B------:R-:W-:-:S04]  /*fb30*/  VIADD R3, R3, 0x18 ;  /* 0x0000001803037836 */ /* 0x000fc80000000000 */
[C---:B------:R-:W-:Y:S02]  /*fb40*/  IMAD R7, R8.reuse, 0x8, R3 ;  /* 0x0000000808077824 */ /* 0x040fe400078e0203 */
[----:B------:R-:W-:Y:S02]  /*fb50*/  VIADD R8, R8, 0x1 ;  /* 0x0000000108087836 */ /* 0x000fe40000000000 */
[----:B------:R-:W0:Y:S03]  /*fb60*/  SYNCS.PHASECHK.TRANS64.TRYWAIT P0, [R7+URZ], R2 ;  /* 0x00000002070075a7 */ /* 0x000e26000800017f */
[----:B------:R-:W-:-:S04]  /*fb70*/  ISETP.NE.AND P1, PT, R8, 0x3, PT ;  /* 0x000000030800780c */ /* 0x000fc80003f25270 */
[----:B------:R-:W-:Y:S02]  /*fb80*/  SEL R5, RZ, 0x1, P1 ;  /* 0x00000001ff057807 */ /* 0x000fe40000800000 */
[----:B------:R-:W-:Y:S02]  /*fb90*/  SEL R8, R8, RZ, P1 ;  /* 0x000000ff08087207 */ /* 0x000fe40000800000 */
[----:B------:R-:W-:-:S03]  /*fba0*/  LOP3.LUT R5, R0, R5, RZ, 0x3c, !PT ;  /* 0x0000000500057212 */ /* 0x000fc600078e3cff */
[----:B------:R-:W-:Y:S01]  /*fbb0*/  IMAD R9, R8, 0x8, R3 ;  /* 0x0000000808097824 */ /* 0x000fe200078e0203 */
[----:B------:R-:W-:Y:S01]  /*fbc0*/  SHF.L.U32 R4, R5, 0x1f, RZ ;  /* 0x0000001f05047819 */ /* 0x000fe200000006ff */
[----:B0-----:R-:W-:Y:S06]  /*fbd0*/  @!P0 BRA `(.L_x_315) ;  /* 0x0000000000fc8947 */ /* 0x001fec0003800000 */
.L_x_327:
[----:B------:R-:W1:Y:S01]  /*fbe0*/  SYNCS.PHASECHK.TRANS64.TRYWAIT P0, [R9+URZ], R4 ;  /* 0x00000004090075a7 */ /* 0x000e62000800017f */
[----:B------:R-:W-:-:S05]  /*fbf0*/  VIADD R0, R8, 0x1 ;  /* 0x0000000108007836 */ /* 0x000fca0000000000 */
[----:B------:R-:W-:-:S04]  /*fc00*/  ISETP.NE.AND P1, PT, R0, 0x3, PT ;  /* 0x000000030000780c */ /* 0x000fc80003f25270 */
[----:B0-----:R-:W-:Y:S02]  /*fc10*/  SEL R2, RZ, 0x1, P1 ;  /* 0x00000001ff027807 */ /* 0x001fe40000800000 */
[----:B------:R-:W-:Y:S02]  /*fc20*/  SEL R0, R0, RZ, P1 ;  /* 0x000000ff00007207 */ /* 0x000fe40000800000 */
[----:B------:R-:W-:Y:S01]  /*fc30*/  LOP3.LUT R2, R5, R2, RZ, 0x3c, !PT ;  /* 0x0000000205027212 */ /* 0x000fe200078e3cff */
[----:B-1----:R-:W-:Y:S06]  /*fc40*/  @!P0 BRA `(.L_x_316) ;  /* 0x0000000000f48947 */ /* 0x002fec0003800000 */
.L_x_328:
[----:B------:R-:W-:Y:S01]  /*fc50*/  IMAD R3, R0, 0x8, R3 ;  /* 0x0000000800037824 */ /* 0x000fe200078e0203 */
[----:B------:R-:W-:-:S07]  /*fc60*/  SHF.L.U32 R0, R2, 0x1f, RZ ;  /* 0x0000001f02007819 */ /* 0x000fce00000006ff */
.L_x_317:
[----:B-1----:R1:W2:Y:S02]  /*fc70*/  SYNCS.PHASECHK.TRANS64.TRYWAIT P0, [R3+URZ], R0 ;  /* 0x00000000030075a7 */ /* 0x0022a4000800017f */
[----:B--2---:R-:W-:Y:S05]  /*fc80*/  @!P0 NANOSLEEP.SYNCS 0x989680 ;  /* 0x009896800000895d */ /* 0x004fea0003900000 */
[----:B------:R-:W2:Y:S02]  /*fc90*/  @!P0 SYNCS.PHASECHK.TRANS64 P0, [R3+URZ], R0 ;  /* 0x00000000030085a7 */ /* 0x000ea4000800007f */
[----:B--2---:R-:W-:Y:S05]  /*fca0*/  @!P0 BRA `(.L_x_317) ;  /* 0xfffffffc00f08947 */ /* 0x004fea000383ffff */
.L_x_313:
[----:B------:R-:W-:Y:S05]  /*fcb0*/  BSYNC B0 ;  /* 0x0000000000007941 */ /* 0x000fea0003800000 */
.L_x_312:
[----:B------:R-:W-:Y:S05]  /*fcc0*/  EXIT ;  /* 0x000000000000794d */ /* 0x000fea0003800000 */
.L_x_15:
[----:B---3--:R-:W-:-:S04]  /*fcd0*/  IMAD.U32 R3, RZ, RZ, UR17 ;  /* 0x00000011ff037e24 */ /* 0x008fc8000f8e00ff */
[----:B------:R3:W4:Y:S03]  /*fce0*/  SYNCS.PHASECHK.TRANS64.TRYWAIT P0, [R3+URZ+-0x8], R0 ;  /* 0xfffff800030075a7 */ /* 0x000726000800017f */
[----:B----4-:R-:W-:Y:S05]  /*fcf0*/  @!P0 NANOSLEEP.SYNCS 0x989680 ;  /* 0x009896800000895d */ /* 0x010fea0003900000 */
[----:B------:R-:W4:Y:S02]  /*fd00*/  @!P0 SYNCS.PHASECHK.TRANS64 P0, [R3+URZ+-0x8], R0 ;  /* 0xfffff800030085a7 */ /* 0x000f24000800007f */
[----:B----4-:R-:W-:Y:S05]  /*fd10*/  @!P0 BRA `(.L_x_15) ;  /* 0xfffffffc00ec8947 */ /* 0x010fea000383ffff */
[----:B------:R-:W-:Y:S05]  /*fd20*/  BRA `(.L_x_318) ;  /* 0xffffff1800187947 */ /* 0x000fea000383ffff */
.L_x_20:
[----:B-1----:R-:W-:-:S04]  /*fd30*/  IMAD.U32 R3, RZ, RZ, UR6 ;  /* 0x00000006ff037e24 */ /* 0x002fc8000f8e00ff */
[----:B------:R1:W2:Y:S03]  /*fd40*/  SYNCS.PHASECHK.TRANS64.TRYWAIT P0, [R3+URZ], R0 ;  /* 0x00000000030075a7 */ /* 0x0002a6000800017f */
[----:B--2---:R-:W-:Y:S05]  /*fd50*/  @!P0 NANOSLEEP.SYNCS 0x989680 ;  /* 0x009896800000895d */ /* 0x004fea0003900000 */
[----:B------:R-:W2:Y:S02]  /*fd60*/  @!P0 SYNCS.PHASECHK.TRANS64 P0, [R3+URZ], R0 ;  /* 0x00000000030085a7 */ /* 0x000ea4000800007f */
[----:B--2---:R-:W-:Y:S05]  /*fd70*/  @!P0 BRA `(.L_x_20) ;  /* 0xfffffffc00ec8947 */ /* 0x004fea000383ffff */
[----:B------:R-:W-:Y:S05]  /*fd80*/  BRA `(.L_x_19) ;  /* 0xffffff2000847947 */ /* 0x000fea000383ffff */
.L_x_26:
[----:B-----5:R1:W-:Y:S02]  /*fd90*/  STL [R1+0x9c], R0 ;  /* 0x00009c0001007387 */ /* 0x0203e40000100800 */
[----:B-1----:R-:W-:-:S04]  /*fda0*/  IMAD.U32 R0, RZ, RZ, UR9 ;  /* 0x00000009ff007e24 */ /* 0x002fc8000f8e00ff */
[----:B------:R1:W3:Y:S03]  /*fdb0*/  SYNCS.PHASECHK.TRANS64.TRYWAIT P0, [R0+URZ], R229 ;  /* 0x000000e5000075a7 */ /* 0x0002e6000800017f */
[----:B---3--:R-:W-:Y:S05]  /*fdc0*/  @!P0 NANOSLEEP.SYNCS 0x989680 ;  /* 0x009896800000895d */ /* 0x008fea0003900000 */
[----:B------:R1:W3:Y:S02]  /*fdd0*/  @!P0 SYNCS.PHASECHK.TRANS64 P0, [R0+URZ], R229 ;  /* 0x000000e5000085a7 */ /* 0x0002e4000800007f */
[----:B-1----:R1:W5:Y:S02]  /*fde0*/  LDL.LU R0, [R1+0x9c] ;  /* 0x00009c0001007983 */ /* 0x0023640000300800 */
[----:B-1-3--:R-:W-:Y:S05]  /*fdf0*/  @!P0 BRA `(.L_x_26) ;  /* 0xfffffffc00e48947 */ /* 0x00afea000383ffff */
[----:B------:R-:W-:Y:S05]  /*fe00*/  BRA `(.L_x_25) ;  /* 0xffffff3000d87947 */ /* 0x000fea000383ffff */
.L_x_34:
[----:B---3--:R-:W-:-:S04]  /*fe10*/  IMAD.U32 R25, RZ, RZ, UR17 ;  /* 0x00000011ff197e24 */ /* 0x008fc8000f8e00ff */
[----:B------:R3:W4:Y:S03]  /*fe20*/  SYNCS.PHASECHK.TRANS64.TRYWAIT P0, [R25+URZ+0x8], R24 ;  /* 0x00000818190075a7 */ /* 0x000726000800017f */
[----:B----4-:R-:W-:Y:S05]  /*fe30*/  @!P0 NANOSLEEP.SYNCS 0x989680 ;  /* 0x009896800000895d */ /* 0x010fea0003900000 */
[----:B------:R-:W4:Y:S02]  /*fe40*/  @!P0 SYNCS.PHASECHK.TRANS64 P0, [R25+URZ+0x8], R24 ;  /* 0x00000818190085a7 */ /* 0x000f24000800007f */
[----:B----4-:R-:W-:Y:S05]  /*fe50*/  @!P0 BRA `(.L_x_34) ;  /* 0xfffffffc00ec8947 */ /* 0x010fea000383ffff */
[----:B------:R-:W-:Y:S05]  /*fe60*/  BRA `(.L_x_319) ;  /* 0xffffff54009c7947 */ /* 0x000fea000383ffff */
.L_x_299:
[----:B------:R-:W-:Y:S01]  /*fe70*/  BSSY B1, `(.L_x_320) ;  /* 0x0000006000017945 */ /* 0x000fe20003800000 */
[----:B------:R-:W-:-:S07]  /*fe80*/  IMAD.MOV.U32 R2, RZ, RZ, -0x1 ;  /* 0xffffffffff027424 */ /* 0x000fce00078e00ff */
[----:B------:R-:W-:Y:S05]  /*fe90*/  WARPSYNC.COLLECTIVE R2, `(.L_x_321) ;  /* 0x00000000020c7348 */ /* 0x000fea0003c00000 */
[----:B------:R-:W-:Y:S02]  /*fea0*/  ELECT P1, UR62, PT ;  /* 0x00000000003e782f */ /* 0x000fe40003820000 */
[----:B------:R-:W-:Y:S01]  /*feb0*/  MOV R2, UR62 ;  /* 0x0000003e00027c02 */ /* 0x000fe20008000f00 */
[----:B------:R-:W-:Y:S10]  /*fec0*/  ENDCOLLECTIVE ;  /* 0x000000000000791b */ /* 0x000ff40003800000 */
.L_x_321:
[----:B------:R-:W-:Y:S05]  /*fed0*/  BSYNC B1 ;  /* 0x0000000000017941 */ /* 0x000fea0003800000 */
.L_x_320:
[----:B------:R-:W-:Y:S05]  /*fee0*/  BRA `(.L_x_322) ;  /* 0xffffffec00ec7947 */ /* 0x000fea000383ffff */
.L_x_302:
[----:B-1----:R1:W2:Y:S02]  /*fef0*/  SYNCS.PHASECHK.TRANS64.TRYWAIT P1, [R11+URZ+0x18], R4 ;  /* 0x000018040b0075a7 */ /* 0x0022a4000802017f */
[----:B--2---:R-:W-:Y:S05]  /*ff00*/  @!P1 NANOSLEEP.SYNCS 0x989680 ;  /* 0x009896800000995d */ /* 0x004fea0003900000 */
[----:B------:R-:W2:Y:S02]  /*ff10*/  @!P1 SYNCS.PHASECHK.TRANS64 P1, [R11+URZ+0x18], R4 ;  /* 0x000018040b0095a7 */ /* 0x000ea4000802007f */
[----:B--2---:R-:W-:Y:S05]  /*ff20*/  @!P1 BRA `(.L_x_302) ;  /* 0xfffffffc00f09947 */ /* 0x004fea000383ffff */
[----:B------:R-:W-:Y:S05]  /*ff30*/  BRA `(.L_x_323) ;  /* 0xfffffff000287947 */ /* 0x000fea000383ffff */
.L_x_311:
[----:B------:R-:W-:Y:S01]  /*ff40*/  BSSY B0, `(.L_x_324) ;  /* 0x0000006000007945 */ /* 0x000fe20003800000 */
[----:B------:R-:W-:-:S07]  /*ff50*/  IMAD.MOV.U32 R2, RZ, RZ, -0x1 ;  /* 0xffffffffff027424 */ /* 0x000fce00078e00ff */
[----:B01----:R-:W-:Y:S05]  /*ff60*/  WARPSYNC.COLLECTIVE R2, `(.L_x_325) ;  /* 0x00000000020c7348 */ /* 0x003fea0003c00000 */
[----:B------:R-:W-:Y:S02]  /*ff70*/  ELECT P1, UR62, PT ;  /* 0x00000000003e782f */ /* 0x000fe40003820000 */
[----:B------:R-:W-:Y:S01]  /*ff80*/  MOV R2, UR62 ;  /* 0x0000003e00027c02 */ /* 0x000fe20008000f00 */
[----:B01----:R-:W-:Y:S10]  /*ff90*/  ENDCOLLECTIVE ;  /* 0x000000000000791b */ /* 0x003ff40003800000 */
.L_x_325:
[----:B------:R-:W-:Y:S05]  /*ffa0*/  BSYNC B0 ;  /* 0x0000000000007941 */ /* 0x000fea0003800000 */
.L_x_324:
[----:B------:R-:W-:Y:S01]  /*ffb0*/  PLOP3.LUT P0, PT, P1, PT, PT, 0x80, 0x0 ;  /* 0x000000000000781c */ /* 0x000fe20000f0f070 */
[----:B------:R-:W-:-:S12]  /*ffc0*/  BRA `(.L_x_326) ;  /* 0xfffffff800ac7947 */ /* 0x000fd8000383ffff */
.L_x_315:
[----:B0-----:R0:W1:Y:S02]  /*ffd0*/  SYNCS.PHASECHK.TRANS64.TRYWAIT P0, [R7+URZ], R2 ;  /* 0x00000002070075a7 */ /* 0x001064000800017f */
[----:B-1----:R-:W-:Y:S05]  /*ffe0*/  @!P0 NANOSLEEP.SYNCS 0x989680 ;  /* 0x009896800000895d */ /* 0x002fea0003900000 */
[----:B------:R-:W1:Y:S02]  /*fff0*/  @!P0 SYNCS.PHASECHK.TRANS64 P0, [R7+URZ], R2 ;  /* 0x00000002070085a7 */ /* 0x000e64000800007f */
[----:B-1----:R-:W-:Y:S05]  /*10000*/  @!P0 BRA `(.L_x_315) ;  /* 0xfffffffc00f08947 */ /* 0x002fea000383ffff */
[----:B------:R-:W-:Y:S05]  /*10010*/  BRA `(.L_x_327) ;  /* 0xfffffff800f07947 */ /* 0x000fea000383ffff */
.L_x_316:
[----:B0-----:R0:W1:Y:S02]  /*10020*/  SYNCS.PHASECHK.TRANS64.TRYWAIT P0, [R9+URZ], R4 ;  /* 0x00000004090075a7 */ /* 0x001064000800017f */
[----:B-1----:R-:W-:Y:S05]  /*10030*/  @!P0 NANOSLEEP.SYNCS 0x989680 ;  /* 0x009896800000895d */ /* 0x002fea0003900000 */
[----:B------:R-:W1:Y:S02]  /*10040*/  @!P0 SYNCS.PHASECHK.TRANS64 P0, [R9+URZ], R4 ;  /* 0x00000004090085a7 */ /* 0x000e64000800007f */
[----:B-1----:R-:W-:Y:S05]  /*10050*/  @!P0 BRA `(.L_x_316) ;  /* 0xfffffffc00f08947 */ /* 0x002fea000383ffff */
[----:B------:R-:W-:Y:S05]  /*10060*/  BRA `(.L_x_328) ;  /* 0xfffffff800f87947 */ /* 0x000fea000383ffff */
.L_x_329:
[----:B------:R-:W-:-:S00]  /*10070*/  BRA `(.L_x_329) ;  /* 0xfffffffc00fc7947 */ /* 0x000fc0000383ffff */
[----:B------:R-:W-:-:S00]  /*10080*/  NOP ;  /* 0x0000000000007918 */ /* 0x000fc00000000000 */
[----:B------:R-:W-:-:S00]  /*10090*/  NOP ;  /* 0x0000000000007918 */ /* 0x000fc00000000000 */
[----:B------:R-:W-:-:S00]  /*100a0*/  NOP ;  /* 0x0000000000007918 */ /* 0x000fc00000000000 */
[----:B------:R-:W-:-:S00]  /*100b0*/  NOP ;  /* 0x0000000000007918 */ /* 0x000fc00000000000 */
[----:B------:R-:W-:-:S00]  /*100c0*/  NOP ;  /* 0x0000000000007918 */ /* 0x000fc00000000000 */
[----:B------:R-:W-:-:S00]  /*100d0*/  NOP ;  /* 0x0000000000007918 */ /* 0x000fc00000000000 */
[----:B------:R-:W-:-:S00]  /*100e0*/  NOP ;  /* 0x0000000000007918 */ /* 0x000fc00000000000 */
[----:B------:R-:W-:-:S00]  /*100f0*/  NOP ;  /* 0x0000000000007918 */ /* 0x000fc00000000000 */
.L_x_330:


//--------------------- .nv.shared._ZN7cutlass13device_kernelINS_4gemm6kernel13GemmUniversalIN4cute5tupleIJiiiiEEENS1_10collective13CollectiveMmaINS1_37MainloopSm90TmaGmmaWarpSpecializedFP8ILi3ENS5_IJNS4_1CILi1EEESB_SB_EEENS1_32KernelTmaWarpSpecializedPingpongEEENS5_IJNSA_ILi64EEENSA_ILi256EEENSA_ILi32EEEEEENS_12float_e5m2_tENS5_IJlSB_lEEESJ_SK_NS4_8TiledMMAINS4_8MMA_AtomIJNS4_4SM904GMMA31MMA_64x256x32_F32E5M2E5M2_SS_TNILNSO_7ScaleInE1ELSQ_1EEEEEENS4_6LayoutISC_NS5_IJNSA_ILi0EEESU_SU_EEEEENS5_IJNS4_10UnderscoreESX_SX_EEEEENS4_13SM90_TMA_LOADENS4_14ComposedLayoutINS4_7SwizzleILi1ELi4ELi3EEENS4_18smem_ptr_flag_bitsILi8EEENST_INS5_IJNSA_ILi8EEESH_EEENS5_IJSH_SB_EEEEEEEvNS4_8identityES10_S1A_vS1B_EENS_8epilogue10collective6detail29Sm90TmaWarpSpecializedAdapterINS1E_15DefaultEpilogueISJ_SK_SK_NS1D_6thread17LinearCombinationISJ_Li1EffLNS1I_9ScaleType4KindE0ELNS_15FloatRoundStyleE2ESJ_EENS1_15EpilogueDefaultEEEEEvvEEEEvNT_6ParamsE --------------------------
	.section	.nv.shared._ZN7cutlass13device_kernelINS_4gemm6kernel13GemmUniversalIN4cute5tupleIJiiiiEEENS1_10collective13CollectiveMmaINS1_37MainloopSm90TmaGmmaWarpSpecializedFP8ILi3ENS5_IJNS4_1CILi1EEESB_SB_EEENS1_32KernelTmaWarpSpecializedPingpongEEENS5_IJNSA_ILi64EEENSA_ILi256EEENSA_ILi32EEEEEENS_12float_e5m2_tENS5_IJlSB_lEEESJ_SK_NS4_8TiledMMAINS4_8MMA_AtomIJNS4_4SM904GMMA31MMA_64x256x32_F32E5M2E5M2_SS_TNILNSO_7ScaleInE1ELSQ_1EEEEEENS4_6LayoutISC_NS5_IJNSA_ILi0EEESU_SU_EEEEENS5_IJNS4_10UnderscoreESX_SX_EEEEENS4_13SM90_TMA_LOADENS4_14ComposedLayoutINS4_7SwizzleILi1ELi4ELi3EEENS4_18smem_ptr_flag_bitsILi8EEENST_INS5_IJNSA_ILi8EEESH_EEENS5_IJSH_SB_EEEEEEEvNS4_8identityES10_S1A_vS1B_EENS_8epilogue10collective6detail29Sm90TmaWarpSpecializedAdapterINS1E_15DefaultEpilogueISJ_SK_SK_NS1D_6thread17LinearCombinationISJ_Li1EffLNS1I_9ScaleType4KindE0ELNS_15FloatRoundStyleE2ESJ_EENS1_15EpilogueDefaultEEEEEvvEEEEvNT_6ParamsE,"aw",@nobits
	.sectionflags	@""
	.align	16
	.zero		1024


//--------------------- .nv.shared.reserved.0     --------------------------
	.section	.nv.shared.reserved.0,"aw",@nobits
	.weak		__nv_reservedSMEM_offset_0_alias
	.size		__nv_reservedSMEM_offset_0_alias, 0, 0
	.other		__nv_reservedSMEM_offset_0_alias,@"STO_CUDA_RESERVED_SHARED STV_DEFAULT"
__nv_reservedSMEM_offset_0_alias:
	.zero		0


//--------------------- .nv.global                --------------------------
	.section	.nv.global,"aw",@nobits
.nv.global:
	.type		_ZN39_INTERNAL_f80df185_4_k_cu_bdc866f9_43524cute1_E,@object
	.size		_ZN39_INTERNAL_f80df185_4_k_cu_bdc866f9_43524cute1_E,(_ZN39_INTERNAL_f80df185_4_k_cu_bdc866f9_43524cuda3std3__45__cpo6cbeginE - _ZN39_INTERNAL_f80df185_4_k_cu_bdc866f9_43524cute1_E)
_ZN39_INTERNAL_f80df185_4_k_cu_bdc866f9_43524cute1_E:
	.zero		1
	.type		_ZN39_INTERNAL_f80df185_4_k_cu_bdc866f9_43524cuda3std3__45__cpo6cbeginE,@object
	.size		_ZN39_INTERNAL_f80df185_4_k_cu_bdc866f9_43524cuda3std3__45__cpo6cbeginE,(_ZN39_INTERNAL_f80df185_4_k_cu_bdc866f9_43524cuda3std3__48in_placeE - _ZN39_INTERNAL_f80df185_4_k_cu_bdc866f9_43524cuda3std3__45__cpo6cbeginE)
_ZN39_INTERNAL_f80df185_4_k_cu_bdc866f9_43524cuda3std3__45__cpo6cbeginE:
	.zero		1
	.type		_ZN39_INTERNAL_f80df185_4_k_cu_bdc866f9_43524cuda3std3__48in_placeE,@object
	.size		_ZN39_INTERNAL_f80df185_4_k_cu_bdc866f9_43524cuda3std3__48in_placeE,(_ZN39_INTERNAL_f80df185_4_k_cu_bdc866f9_43524cuda3std6ranges3__45__cpo9iter_moveE - _ZN39_INTERNAL_f80df185_4_k_cu_bdc866f9_43524cuda3std3__48in_placeE)
_ZN39_INTERNAL_f80df185_4_k_cu_bdc866f9_43524cuda3std3__48in_placeE:
	.zero		1
	.type		_ZN39_INTERNAL_f80df185_4_k_cu_bdc866f9_43524cuda3std6ranges3__45__cpo9iter_moveE,@object
	.size		_ZN39_INTERNAL_f80df185_4_k_cu_bdc866f9_43524cuda3std6ranges3__45__cpo9iter_moveE,(_ZN39_INTERNAL_f80df185_4_k_cu_bdc866f9_43524cuda3std3__45__cpo5beginE - _ZN39_INTERNAL_f80df185_4_k_cu_bdc866f9_43524cuda3std6ranges3__45__cpo9iter_moveE)
_ZN39_INTERNAL_f80df185_4_k_cu_bdc866f9_43524cuda3std6ranges3__45__cpo9iter_moveE:
	.zero		1
	.type		_ZN39_INTERNAL_f80df185_4_k_cu_bdc866f9_43524cuda3std3__45__cpo5beginE,@object
	.size		_ZN39_INTERNAL_f80df185_4_k_cu_bdc866f9_43524cuda3std3__45__cpo5beginE,(_ZN39_INTERNAL_f80df185_4_k_cu_bdc866f9_43524cuda3std3__441_GLOBAL__N__f80df185_4_k_cu_bdc866f9_43526ignoreE - _ZN39_INTERNAL_f80df185_4_k_cu_bdc866f9_43524cuda3std3__45__cpo5beginE)
_ZN39_INTERNAL_f80df185_4_k_cu_bdc866f9_43524cuda3std3__45__cpo5beginE:
	.zero		1
	.type		_ZN39_INTERNAL_f80df185_4_k_cu_bdc866f9_43524cuda3std3__441_GLOBAL__N__f80df185_4_k_cu_bdc866f9_43526ignoreE,@object
	.size		_ZN39_INTERNAL_f80df185_4_k_cu_bdc866f9_43524cuda3std3__441_GLOBAL__N__f80df185_4_k_cu_bdc866f9_43526ignoreE,(_ZN39_INTERNAL_f80df185_4_k_cu_bdc866f9_43524cute7productE - _ZN39_INTERNAL_f80df185_4_k_cu_bdc866f9_43524cuda3std3__441_GLOBAL__N__f80df185_4_k_cu_bdc866f9_43526ignoreE)
_ZN39_INTERNAL_f80df185_4_k_cu_bdc866f9_43524cuda3std3__441_GLOBAL__N__f80df185_4_k_cu_bdc866f9_43526ignoreE:
	.zero		1
	.type		_ZN39_INTERNAL_f80df185_4_k_cu_bdc866f9_43524cute7productE,@object
	.size		_ZN39_INTERNAL_f80df185_4_k_cu_bdc866f9_43524cute7productE,(_ZN39_INTERNAL_f80df185_4_k_cu_bdc866f9_43524cuda3std3__45__cpo3endE - _ZN39_INTERNAL_f80df185_4_k_cu_bdc866f9_43524cute7productE)
_ZN39_INTERNAL_f80df185_4_k_cu_bdc866f9_43524cute7productE:
	.zero		1
	.type		_ZN39_INTERNAL_f80df185_4_k_cu_bdc866f9_43524cuda3std3__45__cpo3endE,@object
	.size		_ZN39_INTERNAL_f80df185_4_k_cu_bdc866f9_43524cuda3std3__45__cpo3endE,(_ZN39_INTERNAL_f80df185_4_k_cu_bdc866f9_43524cuda3std3__419piecewise_constructE - _ZN39_INTERNAL_f80df185_4_k_cu_bdc866f9_43524cuda3std3__45__cpo3endE)
_ZN39_INTERNAL_f80df185_4_k_cu_bdc866f9_43524cuda3std3__45__cpo3endE:
	.zero		1
	.type		_ZN39_INTERNAL_f80df185_4_k_cu_bdc866f9_43524cuda3std3__419piecewise_constructE,@object
	.size		_ZN39_INTERNAL_f80df185_4_k_cu_bdc866f9_43524cuda3std3__419piecewise_constructE,(_ZN39_INTERNAL_f80df185_4_k_cu_bdc866f9_43524cuda3std3__45__cpo4cendE - _ZN39_INTERNAL_f80df185_4_k_cu_bdc866f9_43524cuda3std3__419piecewise_constructE)
_ZN39_INTERNAL_f80df185_4_k_cu_bdc866f9_43524cuda3std3__419piecewise_constructE:
	.zero		1
	.type		_ZN39_INTERNAL_f80df185_4_k_cu_bdc866f9_43524cuda3std3__45__cpo4cendE,@object
	.size		_ZN39_INTERNAL_f80df185_4_k_cu_bdc866f9_43524cuda3std3__45__cpo4cendE,(_ZN39_INTERNAL_f80df185_4_k_cu_bdc866f9_43524cuda3std6ranges3__45__cpo4swapE - _ZN39_INTERNAL_f80df185_4_k_cu_bdc866f9_43524cuda3std3__45__cpo4cendE)
_ZN39_INTERNAL_f80df185_4_k_cu_bdc866f9_43524cuda3std3__45__cpo4cendE:
	.zero		1
	.type		_ZN39_INTERNAL_f80df185_4_k_cu_bdc866f9_43524cuda3std6ranges3__45__cpo4swapE,@object
	.size		_ZN39_INTERNAL_f80df185_4_k_cu_bdc866f9_43524cuda3std6ranges3__45__cpo4swapE,(.L_7 - _ZN39_INTERNAL_f80df185_4_k_cu_bdc866f9_43524cuda3std6ranges3__45__cpo4swapE)
_ZN39_INTERNAL_f80df185_4_k_cu_bdc866f9_43524cuda3std6ranges3__45__cpo4swapE:
	.zero		1
.L_7:


//--------------------- .nv.constant0._ZN7cutlass13device_kernelINS_4gemm6kernel13GemmUniversalIN4cute5tupleIJiiiiEEENS1_10collective13CollectiveMmaINS1_37MainloopSm90TmaGmmaWarpSpecializedFP8ILi3ENS5_IJNS4_1CILi1EEESB_SB_EEENS1_32KernelTmaWarpSpecializedPingpongEEENS5_IJNSA_ILi64EEENSA_ILi256EEENSA_ILi32EEEEEENS_12float_e5m2_tENS5_IJlSB_lEEESJ_SK_NS4_8TiledMMAINS4_8MMA_AtomIJNS4_4SM904GMMA31MMA_64x256x32_F32E5M2E5M2_SS_TNILNSO_7ScaleInE1ELSQ_1EEEEEENS4_6LayoutISC_NS5_IJNSA_ILi0EEESU_SU_EEEEENS5_IJNS4_10UnderscoreESX_SX_EEEEENS4_13SM90_TMA_LOADENS4_14ComposedLayoutINS4_7SwizzleILi1ELi4ELi3EEENS4_18smem_ptr_flag_bitsILi8EEENST_INS5_IJNSA_ILi8EEESH_EEENS5_IJSH_SB_EEEEEEEvNS4_8identityES10_S1A_vS1B_EENS_8epilogue10collective6detail29Sm90TmaWarpSpecializedAdapterINS1E_15DefaultEpilogueISJ_SK_SK_NS1D_6thread17LinearCombinationISJ_Li1EffLNS1I_9ScaleType4KindE0ELNS_15FloatRoundStyleE2ESJ_EENS1_15EpilogueDefaultEEEEEvvEEEEvNT_6ParamsE --------------------------
	.section	.nv.constant0._ZN7cutlass13device_kernelINS_4gemm6kernel13GemmUniversalIN4cute5tupleIJiiiiEEENS1_10collective13CollectiveMmaINS1_37MainloopSm90TmaGmmaWarpSpecializedFP8ILi3ENS5_IJNS4_1CILi1EEESB_SB_EEENS1_32KernelTmaWarpSpecializedPingpongEEENS5_IJNSA_ILi64EEENSA_ILi256EEENSA_ILi32EEEEEENS_12float_e5m2_tENS5_IJlSB_lEEESJ_SK_NS4_8TiledMMAINS4_8MMA_AtomIJNS4_4SM904GMMA31MMA_64x256x32_F32E5M2E5M2_SS_TNILNSO_7ScaleInE1ELSQ_1EEEEEENS4_6LayoutISC_NS5_IJNSA_ILi0EEESU_SU_EEEEENS5_IJNS4_10UnderscoreESX_SX_EEEEENS4_13SM90_TMA_LOADENS4_14ComposedLayoutINS4_7SwizzleILi1ELi4ELi3EEENS4_18smem_ptr_flag_bitsILi8EEENST_INS5_IJNSA_ILi8EEESH_EEENS5_IJSH_SB_EEEEEEEvNS4_8identityES10_S1A_vS1B_EENS_8epilogue10collective6detail29Sm90TmaWarpSpecializedAdapterINS1E_15DefaultEpilogueISJ_SK_SK_NS1D_6thread17LinearCombinationISJ_Li1EffLNS1I_9ScaleType4KindE0ELNS_15FloatRoundStyleE2ESJ_EENS1_15EpilogueDefaultEEEEEvvEEEEvNT_6ParamsE,"a",@progbits
	.sectionflags	@""
	.align	4
.nv.constant0._ZN7cutlass13device_kernelINS_4gemm6kernel13GemmUniversalIN4cute5tupleIJiiiiEEENS1_10collective13CollectiveMmaINS1_37MainloopSm90TmaGmmaWarpSpecializedFP8ILi3ENS5_IJNS4_1CILi1EEESB_SB_EEENS1_32KernelTmaWarpSpecializedPingpongEEENS5_IJNSA_ILi64EEENSA_ILi256EEENSA_ILi32EEEEEENS_12float_e5m2_tENS5_IJlSB_lEEESJ_SK_NS4_8TiledMMAINS4_8MMA_AtomIJNS4_4SM904GMMA31MMA_64x256x32_F32E5M2E5M2_SS_TNILNSO_7ScaleInE1ELSQ_1EEEEEENS4_6LayoutISC_NS5_IJNSA_ILi0EEESU_SU_EEEEENS5_IJNS4_10UnderscoreESX_SX_EEEEENS4_13SM90_TMA_LOADENS4_14ComposedLayoutINS4_7SwizzleILi1ELi4ELi3EEENS4_18smem_ptr_flag_bitsILi8EEENST_INS5_IJNSA_ILi8EEESH_EEENS5_IJSH_SB_EEEEEEEvNS4_8identityES10_S1A_vS1B_EENS_8epilogue10collective6detail29Sm90TmaWarpSpecializedAdapterINS1E_15DefaultEpilogueISJ_SK_SK_NS1D_6thread17LinearCombinationISJ_Li1EffLNS1I_9ScaleType4KindE0ELNS_15FloatRoundStyleE2ESJ_EENS1_15EpilogueDefaultEEEEEvvEEEEvNT_6ParamsE:
	.zero		1664


//--------------------- SYMBOLS --------------------------

	.type		.nv.reservedSmem.offset0,@object
	.size		.nv.reservedSmem.offset0,0x4
